def matmul_kernel(
    a_ptr,
    b_ptr,
    c_ptr,
    M,
    N,
    K,
    stride_am,
    stride_ak,
    stride_bk,
    stride_bn,
    stride_cm,
    stride_cn,
    BLOCK_M: tl.constexpr,
    BLOCK_N: tl.constexpr,
    BLOCK_K: tl.constexpr,
    GROUP_M: tl.constexpr,
):
    pid = tl.program_id(axis=0)
    num_pid_m = tl.cdiv(M, BLOCK_M)
    num_pid_n = tl.cdiv(N, BLOCK_N)
    num_pid_in_group = GROUP_M * num_pid_n
    group_id = pid // num_pid_in_group
    first_pid_m = group_id * GROUP_M
    group_size_m = min(num_pid_m - first_pid_m, GROUP_M)
    pid_m = first_pid_m + ((pid % num_pid_in_group) % group_size_m)
    pid_n = (pid % num_pid_in_group) // group_size_m

    offs_am = (pid_m * BLOCK_M + tl.arange(0, BLOCK_M)) % M
    offs_bn = (pid_n * BLOCK_N + tl.arange(0, BLOCK_N)) % N
    offs_k = tl.arange(0, BLOCK_K)
    a_ptrs = a_ptr + offs_am[:, None] * stride_am + offs_k[None, :] * stride_ak
    b_ptrs = b_ptr + offs_k[:, None] * stride_bk + offs_bn[None, :] * stride_bn

    acc = tl.zeros((BLOCK_M, BLOCK_N), dtype=tl.float32)
    for kk in range(0, tl.cdiv(K, BLOCK_K)):
        a = tl.load(a_ptrs, mask=offs_k[None, :] < K - kk * BLOCK_K, other=0.0)
        b = tl.load(b_ptrs, mask=offs_k[:, None] < K - kk * BLOCK_K, other=0.0)
        acc = tl.dot(a, b, acc)
        a_ptrs += BLOCK_K * stride_ak
        b_ptrs += BLOCK_K * stride_bk

    c = acc.to(c_ptr.dtype.element_ty)
    offs_cm = pid_m * BLOCK_M + tl.arange(0, BLOCK_M)
    offs_cn = pid_n * BLOCK_N + tl.arange(0, BLOCK_N)
    c_ptrs = c_ptr + offs_cm[:, None] * stride_cm + offs_cn[None, :] * stride_cn
    mask = (offs_cm[:, None] < M) & (offs_cn[None, :] < N)
    tl.store(c_ptrs, c, mask=mask)

# config = {"BLOCK_K": 128, "BLOCK_M": 16, "BLOCK_N": 128, "GROUP_M": 8, "arch": "sm_100", "dtype": "bf16", "num_ctas": 1, "num_stages": 2, "num_warps": 8}
# arch = sm_100


// ===== COMPILED SASS (sm_100a) =====

	.target	sm_100a

	.elftype	@"ET_EXEC"


//--------------------- .note.nv.tkinfo           --------------------------
	.section	.note.nv.tkinfo,"",@"SHT_NOTE"
	.sectionflags	@"SHF_NOTE_NV_TKINFO"
	.tkinfo
        /*0018*/ 	.word	0x00000081
        /*0030*/ 	.string	""
        /*0030*/ 	.string	"ptxas-blackwell"
        /*0030*/ 	.string	"Cuda compilation tools, release 12.9, V12.9.86"
        /*0030*/ 	.string	"Build cuda_12.9.r12.9/compiler.36037853_0"
        /*0030*/ 	.string	"-v  -suppress-debug-info  -lineinfo  -arch sm_100a "



//--------------------- .note.nv.cuver            --------------------------
	.section	.note.nv.cuver,"",@"SHT_NOTE"
	.sectionflags	@"SHF_NOTE_NV_CUVER"
        /*0018*/ 	.short	0x0001
        /*001a*/ 	.short	0x0064
        /*001c*/ 	.short	0x0001
        /*001e*/ 	.short	0x0000
        /*0020*/ 	.short	0x0001
        /*0022*/ 	.short	0x0000


//--------------------- .nv.info                  --------------------------
	.section	.nv.info,"",@"SHT_CUDA_INFO"
	.align	4


	//----- nvinfo : EIATTR_REGCOUNT
	.align		4
        /*0000*/ 	.byte	0x04, 0x2f
        /*0002*/ 	.short	(.L_1 - .L_0)
	.align		4
.L_0:
        /*0004*/ 	.word	index@(matmul_kernel)
        /*0008*/ 	.word	0x000000f4


	//----- nvinfo : EIATTR_FRAME_SIZE
	.align		4
.L_1:
        /*000c*/ 	.byte	0x04, 0x11
        /*000e*/ 	.short	(.L_3 - .L_2)
	.align		4
.L_2:
        /*0010*/ 	.word	index@(matmul_kernel)
        /*0014*/ 	.word	0x00000000


	//----- nvinfo : EIATTR_MIN_STACK_SIZE
	.align		4
.L_3:
        /*0018*/ 	.byte	0x04, 0x12
        /*001a*/ 	.short	(.L_5 - .L_4)
	.align		4
.L_4:
        /*001c*/ 	.word	index@(matmul_kernel)
        /*0020*/ 	.word	0x00000000
.L_5:


//--------------------- .nv.info.matmul_kernel    --------------------------
	.section	.nv.info.matmul_kernel,"",@"SHT_CUDA_INFO"
	.sectionflags	@""
	.align	4


	//----- nvinfo : EIATTR_CUDA_API_VERSION
	.align		4
        /*0000*/ 	.byte	0x04, 0x37
        /*0002*/ 	.short	(.L_7 - .L_6)
.L_6:
        /*0004*/ 	.word	0x00000081


	//----- nvinfo : EIATTR_KPARAM_INFO
	.align		4
.L_7:
        /*0008*/ 	.byte	0x04, 0x17
        /*000a*/ 	.short	(.L_9 - .L_8)
.L_8:
        /*000c*/ 	.word	0x00000000
        /*0010*/ 	.short	0x000d
        /*0012*/ 	.short	0x0048
        /*0014*/ 	.byte	0x00, 0xf4, 0x21, 0x00


	//----- nvinfo : EIATTR_KPARAM_INFO
	.align		4
.L_9:
        /*0018*/ 	.byte	0x04, 0x17
        /*001a*/ 	.short	(.L_11 - .L_10)
.L_10:
        /*001c*/ 	.word	0x00000000
        /*0020*/ 	.short	0x000c
        /*0022*/ 	.short	0x0040
        /*0024*/ 	.byte	0x00, 0xf4, 0x21, 0x00


	//----- nvinfo : EIATTR_KPARAM_INFO
	.align		4
.L_11:
        /*0028*/ 	.byte	0x04, 0x17
        /*002a*/ 	.short	(.L_13 - .L_12)
.L_12:
        /*002c*/ 	.word	0x00000000
        /*0030*/ 	.short	0x000b
        /*0032*/ 	.short	0x0038
        /*0034*/ 	.byte	0x00, 0xf0, 0x11, 0x00


	//----- nvinfo : EIATTR_KPARAM_INFO
	.align		4
.L_13:
        /*0038*/ 	.byte	0x04, 0x17
        /*003a*/ 	.short	(.L_15 - .L_14)
.L_14:
        /*003c*/ 	.word	0x00000000
        /*0040*/ 	.short	0x000a
        /*0042*/ 	.short	0x0034
        /*0044*/ 	.byte	0x00, 0xf0, 0x11, 0x00


	//----- nvinfo : EIATTR_KPARAM_INFO
	.align		4
.L_15:
        /*0048*/ 	.byte	0x04, 0x17
        /*004a*/ 	.short	(.L_17 - .L_16)
.L_16:
        /*004c*/ 	.word	0x00000000
        /*0050*/ 	.short	0x0009
        /*0052*/ 	.short	0x0030
        /*0054*/ 	.byte	0x00, 0xf0, 0x11, 0x00


	//----- nvinfo : EIATTR_KPARAM_INFO
	.align		4
.L_17:
        /*0058*/ 	.byte	0x04, 0x17
        /*005a*/ 	.short	(.L_19 - .L_18)
.L_18:
        /*005c*/ 	.word	0x00000000
        /*0060*/ 	.short	0x0008
        /*0062*/ 	.short	0x002c
        /*0064*/ 	.byte	0x00, 0xf0, 0x11, 0x00


	//----- nvinfo : EIATTR_KPARAM_INFO
	.align		4
.L_19:
        /*0068*/ 	.byte	0x04, 0x17
        /*006a*/ 	.short	(.L_21 - .L_20)
.L_20:
        /*006c*/ 	.word	0x00000000
        /*0070*/ 	.short	0x0007
        /*0072*/ 	.short	0x0028
        /*0074*/ 	.byte	0x00, 0xf0, 0x11, 0x00


	//----- nvinfo : EIATTR_KPARAM_INFO
	.align		4
.L_21:
        /*0078*/ 	.byte	0x04, 0x17
        /*007a*/ 	.short	(.L_23 - .L_22)
.L_22:
        /*007c*/ 	.word	0x00000000
        /*0080*/ 	.short	0x0006
        /*0082*/ 	.short	0x0024
        /*0084*/ 	.byte	0x00, 0xf0, 0x11, 0x00


	//----- nvinfo : EIATTR_KPARAM_INFO
	.align		4
.L_23:
        /*0088*/ 	.byte	0x04, 0x17
        /*008a*/ 	.short	(.L_25 - .L_24)
.L_24:
        /*008c*/ 	.word	0x00000000
        /*0090*/ 	.short	0x0005
        /*0092*/ 	.short	0x0020
        /*0094*/ 	.byte	0x00, 0xf0, 0x11, 0x00


	//----- nvinfo : EIATTR_KPARAM_INFO
	.align		4
.L_25:
        /*0098*/ 	.byte	0x04, 0x17
        /*009a*/ 	.short	(.L_27 - .L_26)
.L_26:
        /*009c*/ 	.word	0x00000000
        /*00a0*/ 	.short	0x0004
        /*00a2*/ 	.short	0x001c
        /*00a4*/ 	.byte	0x00, 0xf0, 0x11, 0x00


	//----- nvinfo : EIATTR_KPARAM_INFO
	.align		4
.L_27:
        /*00a8*/ 	.byte	0x04, 0x17
        /*00aa*/ 	.short	(.L_29 - .L_28)
.L_28:
        /*00ac*/ 	.word	0x00000000
        /*00b0*/ 	.short	0x0003
        /*00b2*/ 	.short	0x0018
        /*00b4*/ 	.byte	0x00, 0xf0, 0x11, 0x00


	//----- nvinfo : EIATTR_KPARAM_INFO
	.align		4
.L_29:
        /*00b8*/ 	.byte	0x04, 0x17
        /*00ba*/ 	.short	(.L_31 - .L_30)
.L_30:
        /*00bc*/ 	.word	0x00000000
        /*00c0*/ 	.short	0x0002
        /*00c2*/ 	.short	0x0010
        /*00c4*/ 	.byte	0x00, 0xf4, 0x21, 0x00


	//----- nvinfo : EIATTR_KPARAM_INFO
	.align		4
.L_31:
        /*00c8*/ 	.byte	0x04, 0x17
        /*00ca*/ 	.short	(.L_33 - .L_32)
.L_32:
        /*00cc*/ 	.word	0x00000000
        /*00d0*/ 	.short	0x0001
        /*00d2*/ 	.short	0x0008
        /*00d4*/ 	.byte	0x00, 0xf4, 0x21, 0x00


	//----- nvinfo : EIATTR_KPARAM_INFO
	.align		4
.L_33:
        /*00d8*/ 	.byte	0x04, 0x17
        /*00da*/ 	.short	(.L_35 - .L_34)
.L_34:
        /*00dc*/ 	.word	0x00000000
        /*00e0*/ 	.short	0x0000
        /*00e2*/ 	.short	0x0000
        /*00e4*/ 	.byte	0x00, 0xf4, 0x21, 0x00


	//----- nvinfo : EIATTR_SPARSE_MMA_MASK
	.align		4
.L_35:
        /*00e8*/ 	.byte	0x03, 0x50
        /*00ea*/ 	.short	0x0000


	//----- nvinfo : EIATTR_MAXREG_COUNT
	.align		4
        /*00ec*/ 	.byte	0x03, 0x1b
        /*00ee*/ 	.short	0x00ff


	//----- nvinfo : EIATTR_NUM_BARRIERS
	.align		4
        /*00f0*/ 	.byte	0x02, 0x4c
        /*00f2*/ 	.byte	0x01
	.zero		1


	//----- nvinfo : EIATTR_VRC_CTA_INIT_COUNT
	.align		4
        /*00f4*/ 	.byte	0x02, 0x4a
	.zero		1
	.zero		1


	//----- nvinfo : EIATTR_EXIT_INSTR_OFFSETS
	.align		4
        /*00f8*/ 	.byte	0x04, 0x1c
        /*00fa*/ 	.short	(.L_37 - .L_36)


	//   ....[0]....
.L_36:
        /*00fc*/ 	.word	0x00006e20


	//   ....[1]....
        /*0100*/ 	.word	0x00006e50


	//----- nvinfo : EIATTR_REQNTID
	.align		4
.L_37:
        /*0104*/ 	.byte	0x04, 0x10
        /*0106*/ 	.short	(.L_39 - .L_38)
.L_38:
        /*0108*/ 	.word	0x00000100
        /*010c*/ 	.word	0x00000001
        /*0110*/ 	.word	0x00000001


	//----- nvinfo : EIATTR_CBANK_PARAM_SIZE
	.align		4
.L_39:
        /*0114*/ 	.byte	0x03, 0x19
        /*0116*/ 	.short	0x0050


	//----- nvinfo : EIATTR_PARAM_CBANK
	.align		4
        /*0118*/ 	.byte	0x04, 0x0a
        /*011a*/ 	.short	(.L_41 - .L_40)
	.align		4
.L_40:
        /*011c*/ 	.word	index@(.nv.constant0.matmul_kernel)
        /*0120*/ 	.short	0x0380
        /*0122*/ 	.short	0x0050


	//----- nvinfo : EIATTR_SW_WAR
	.align		4
.L_41:
        /*0124*/ 	.byte	0x04, 0x36
        /*0126*/ 	.short	(.L_43 - .L_42)
.L_42:
        /*0128*/ 	.word	0x00000008
.L_43:


//--------------------- .nv.compat                --------------------------
	.section	.nv.compat,"",@"SHT_CUDA_COMPAT_INFO"
	.align	4
        /*0000*/ 	.byte	0x02, 0x02, 0x01, 0x00, 0x02, 0x05, 0x05, 0x00, 0x02, 0x03, 0x00, 0x00, 0x02, 0x06, 0x01, 0x00


//--------------------- .nv.callgraph             --------------------------
	.section	.nv.callgraph,"",@"SHT_CUDA_CALLGRAPH"
	.align	4
	.sectionentsize	8
	.align		4
        /*0000*/ 	.word	0x00000000
	.align		4
        /*0004*/ 	.word	0xffffffff
	.align		4
        /*0008*/ 	.word	0x00000000
	.align		4
        /*000c*/ 	.word	0xfffffffe
	.align		4
        /*0010*/ 	.word	0x00000000
	.align		4
        /*0014*/ 	.word	0xfffffffd
	.align		4
        /*0018*/ 	.word	0x00000000
	.align		4
        /*001c*/ 	.word	0xfffffffc


//--------------------- .text.matmul_kernel       --------------------------
	.section	.text.matmul_kernel,"ax",@progbits
	.align	128
        .global         matmul_kernel
        .type           matmul_kernel,@function
        .size           matmul_kernel,(.L_x_3 - matmul_kernel)
        .other          matmul_kernel,@"STO_CUDA_ENTRY STV_DEFAULT"
matmul_kernel:
.text.matmul_kernel:
[----:B------:R-:W0:Y:S08]  /*0000*/  LDC R1, c[0x0][0x37c] ;  /* 0x0000df00ff017b82 */ /* 0x000e300000000800 */
[----:B------:R-:W1:Y:S01]  /*0010*/  LDC.64 R48, c[0x0][0x398] ;  /* 0x0000e600ff307b82 */ /* 0x000e620000000a00 */
[----:B------:R-:W2:Y:S01]  /*0020*/  S2R R5, SR_CTAID.X ;  /* 0x0000000000057919 */ /* 0x000ea20000002500 */
[----:B------:R-:W-:Y:S01]  /*0030*/  UMOV UR4, 0x400 ;  /* 0x0000040000047882 */ /* 0x000fe20000000000 */
[----:B------:R-:W3:Y:S01]  /*0040*/  LDCU.64 UR6, c[0x0][0x358] ;  /* 0x00006b00ff0677ac */ /* 0x000ee20008000a00 */
[----:B------:R-:W4:Y:S04]  /*0050*/  S2R R167, SR_TID.X ;  /* 0x0000000000a77919 */ /* 0x000f280000002100 */
[----:B------:R-:W5:Y:S08]  /*0060*/  LDC R177, c[0x0][0x3a0] ;  /* 0x0000e800ffb17b82 */ /* 0x000f700000000800 */
[----:B------:R-:W0:Y:S01]  /*0070*/  S2UR UR5, SR_CgaCtaId ;  /* 0x00000000000579c3 */ /* 0x000e220000008800 */
[----:B-1----:R-:W-:-:S05]  /*0080*/  VIADD R0, R49, 0x7f ;  /* 0x0000007f31007836 */ /* 0x002fca0000000000 */
[----:B------:R-:W-:Y:S01]  /*0090*/  SHF.R.S32.HI R3, RZ, 0x1f, R0 ;  /* 0x0000001fff037819 */ /* 0x000fe20000011400 */
[----:B-----5:R-:W-:-:S03]  /*00a0*/  VIADD R177, R177, 0x7f ;  /* 0x0000007fb1b17836 */ /* 0x020fc60000000000 */
[----:B------:R-:W-:Y:S02]  /*00b0*/  LEA.HI R3, R3, R0, RZ, 0x7 ;  /* 0x0000000003037211 */ /* 0x000fe400078f38ff */
[----:B--2---:R-:W-:Y:S02]  /*00c0*/  IABS R8, R5 ;  /* 0x0000000500087213 */ /* 0x004fe40000000000 */
[----:B------:R-:W-:Y:S02]  /*00d0*/  SHF.R.S32.HI R3, RZ, 0x7, R3 ;  /* 0x00000007ff037819 */ /* 0x000fe40000011403 */
[----:B----4-:R-:W-:Y:S01]  /*00e0*/  SHF.R.U32.HI R174, RZ, 0x4, R167 ;  /* 0x00000004ffae7819 */ /* 0x010fe200000116a7 */
[----:B0-----:R-:W-:Y:S01]  /*00f0*/  ULEA UR4, UR5, UR4, 0x18 ;  /* 0x0000000405047291 */ /* 0x001fe2000f8ec0ff */
[----:B------:R-:W-:Y:S01]  /*0100*/  LEA.HI R175, R167, 0x30, RZ, 0x1c ;  /* 0x00000030a7af7811 */ /* 0x000fe200078fe0ff */
[----:B------:R-:W-:Y:S01]  /*0110*/  IMAD.SHL.U32 R4, R3, 0x8, RZ ;  /* 0x0000000803047824 */ /* 0x000fe200078e00ff */
[----:B------:R-:W-:-:S02]  /*0120*/  LEA.HI R176, R167, 0x70, RZ, 0x1c ;  /* 0x00000070a7b07811 */ /* 0x000fc400078fe0ff */
[----:B------:R-:W-:Y:S02]  /*0130*/  SGXT.U32 R174, R174, 0x4 ;  /* 0x00000004aeae781a */ /* 0x000fe40000000000 */
[-C--:B------:R-:W-:Y:S02]  /*0140*/  IABS R7, R4.reuse ;  /* 0x0000000400077213 */ /* 0x080fe40000000000 */
[----:B------:R-:W-:Y:S02]  /*0150*/  IABS R10, R4 ;  /* 0x00000004000a7213 */ /* 0x000fe40000000000 */
[----:B------:R-:W0:Y:S08]  /*0160*/  I2F.RP R0, R7 ;  /* 0x0000000700007306 */ /* 0x000e300000209400 */
[----:B0-----:R-:W0:Y:S02]  /*0170*/  MUFU.RCP R0, R0 ;  /* 0x0000000000007308 */ /* 0x001e240000001000 */
[----:B0-----:R-:W-:-:S02]  /*0180*/  VIADD R2, R0, 0xffffffe ;  /* 0x0ffffffe00027836 */ /* 0x001fc40000000000 */
[----:B------:R-:W-:-:S04]  /*0190*/  IMAD.MOV R0, RZ, RZ, -R10 ;  /* 0x000000ffff007224 */ /* 0x000fc800078e0a0a */
[----:B------:R0:W1:Y:S02]  /*01a0*/  F2I.FTZ.U32.TRUNC.NTZ R3, R2 ;  /* 0x0000000200037305 */ /* 0x000064000021f000 */
[----:B0-----:R-:W-:Y:S02]  /*01b0*/  IMAD.MOV.U32 R2, RZ, RZ, RZ ;  /* 0x000000ffff027224 */ /* 0x001fe400078e00ff */
[----:B-1----:R-:W-:-:S04]  /*01c0*/  IMAD.MOV R6, RZ, RZ, -R3 ;  /* 0x000000ffff067224 */ /* 0x002fc800078e0a03 */
[----:B------:R-:W-:Y:S02]  /*01d0*/  IMAD R9, R6, R7, RZ ;  /* 0x0000000706097224 */ /* 0x000fe400078e02ff */
[----:B------:R-:W-:Y:S02]  /*01e0*/  IMAD.MOV.U32 R6, RZ, RZ, R8 ;  /* 0x000000ffff067224 */ /* 0x000fe400078e0008 */
[----:B------:R-:W-:-:S06]  /*01f0*/  IMAD.HI.U32 R3, R3, R9, R2 ;  /* 0x0000000903037227 */ /* 0x000fcc00078e0002 */
[----:B------:R-:W-:-:S04]  /*0200*/  IMAD.HI.U32 R3, R3, R6, RZ ;  /* 0x0000000603037227 */ /* 0x000fc800078e00ff */
[----:B------:R-:W-:-:S05]  /*0210*/  IMAD R0, R3, R0, R6 ;  /* 0x0000000003007224 */ /* 0x000fca00078e0206 */
[----:B------:R-:W-:-:S13]  /*0220*/  ISETP.GT.U32.AND P1, PT, R7, R0, PT ;  /* 0x000000000700720c */ /* 0x000fda0003f24070 */
[----:B------:R-:W-:Y:S02]  /*0230*/  @!P1 IMAD.IADD R0, R0, 0x1, -R7 ;  /* 0x0000000100009824 */ /* 0x000fe400078e0a07 */
[----:B------:R-:W-:Y:S01]  /*0240*/  @!P1 VIADD R3, R3, 0x1 ;  /* 0x0000000103039836 */ /* 0x000fe20000000000 */
[----:B------:R-:W-:Y:S02]  /*0250*/  ISETP.NE.AND P1, PT, R4, RZ, PT ;  /* 0x000000ff0400720c */ /* 0x000fe40003f25270 */
[----:B------:R-:W-:Y:S02]  /*0260*/  ISETP.GE.U32.AND P0, PT, R0, R7, PT ;  /* 0x000000070000720c */ /* 0x000fe40003f06070 */
[----:B------:R-:W-:-:S04]  /*0270*/  LOP3.LUT R0, R5, R4, RZ, 0x3c, !PT ;  /* 0x0000000405007212 */ /* 0x000fc800078e3cff */
[----:B------:R-:W-:Y:S01]  /*0280*/  ISETP.GE.AND P2, PT, R0, RZ, PT ;  /* 0x000000ff0000720c */ /* 0x000fe20003f46270 */
[----:B------:R-:W-:-:S06]  /*0290*/  VIADD R0, R48, 0xf ;  /* 0x0000000f30007836 */ /* 0x000fcc0000000000 */
[----:B------:R-:W-:-:S04]  /*02a0*/  @P0 VIADD R3, R3, 0x1 ;  /* 0x0000000103030836 */ /* 0x000fc80000000000 */
[----:B------:R-:W-:Y:S01]  /*02b0*/  IMAD.MOV.U32 R2, RZ, RZ, R3 ;  /* 0x000000ffff027224 */ /* 0x000fe200078e0003 */
[----:B------:R-:W-:-:S03]  /*02c0*/  SHF.R.S32.HI R3, RZ, 0x1f, R0 ;  /* 0x0000001fff037819 */ /* 0x000fc60000011400 */
[----:B------:R-:W-:Y:S01]  /*02d0*/  @!P2 IMAD.MOV R2, RZ, RZ, -R2 ;  /* 0x000000ffff02a224 */ /* 0x000fe200078e0a02 */
[----:B------:R-:W-:Y:S02]  /*02e0*/  @!P1 LOP3.LUT R2, RZ, R4, RZ, 0x33, !PT ;  /* 0x00000004ff029212 */ /* 0x000fe400078e33ff */
[----:B------:R-:W-:-:S03]  /*02f0*/  LEA.HI R3, R3, R0, RZ, 0x4 ;  /* 0x0000000003037211 */ /* 0x000fc600078f20ff */
[----:B------:R-:W-:Y:S02]  /*0300*/  IMAD.SHL.U32 R6, R2, 0x8, RZ ;  /* 0x0000000802067824 */ /* 0x000fe400078e00ff */
[----:B------:R-:W-:-:S03]  /*0310*/  IMAD.MOV R2, RZ, RZ, -R2 ;  /* 0x000000ffff027224 */ /* 0x000fc600078e0a02 */
[----:B------:R-:W-:Y:S01]  /*0320*/  LEA.HI.SX32 R3, R3, -R6, 0x1c ;  /* 0x8000000603037211 */ /* 0x000fe200078fe2ff */
[----:B------:R-:W-:-:S03]  /*0330*/  IMAD R4, R4, R2, R5 ;  /* 0x0000000204047224 */ /* 0x000fc600078e0205 */
[----:B------:R-:W-:Y:S02]  /*0340*/  VIMNMX R11, PT, PT, R3, 0x8, PT ;  /* 0x00000008030b7848 */ /* 0x000fe40003fe0100 */
[----:B------:R-:W-:Y:S02]  /*0350*/  IABS R9, R4 ;  /* 0x0000000400097213 */ /* 0x000fe40000000000 */
[----:B------:R-:W-:-:S04]  /*0360*/  IABS R7, R11 ;  /* 0x0000000b00077213 */ /* 0x000fc80000000000 */
[----:B------:R-:W0:Y:S08]  /*0370*/  I2F.RP R0, R7 ;  /* 0x0000000700007306 */ /* 0x000e300000209400 */
[----:B0-----:R-:W0:Y:S02]  /*0380*/  MUFU.RCP R0, R0 ;  /* 0x0000000000007308 */ /* 0x001e240000001000 */
[----:B0-----:R-:W-:-:S06]  /*0390*/  VIADD R3, R0, 0xffffffe ;  /* 0x0ffffffe00037836 */ /* 0x001fcc0000000000 */
[----:B------:R-:W0:Y:S02]  /*03a0*/  F2I.FTZ.U32.TRUNC.NTZ R3, R3 ;  /* 0x0000000300037305 */ /* 0x000e24000021f000 */
[----:B0-----:R-:W-:-:S04]  /*03b0*/  IMAD.MOV R8, RZ, RZ, -R3 ;  /* 0x000000ffff087224 */ /* 0x001fc800078e0a03 */
[----:B------:R-:W-:Y:S01]  /*03c0*/  IMAD.MOV.U32 R2, RZ, RZ, R8 ;  /* 0x000000ffff027224 */ /* 0x000fe200078e0008 */
[----:B------:R-:W-:-:S03]  /*03d0*/  IABS R8, R11 ;  /* 0x0000000b00087213 */ /* 0x000fc60000000000 */
[----:B------:R-:W-:Y:S02]  /*03e0*/  IMAD R5, R2, R7, RZ ;  /* 0x0000000702057224 */ /* 0x000fe400078e02ff */
[----:B------:R-:W-:Y:S02]  /*03f0*/  IMAD.MOV.U32 R2, RZ, RZ, RZ ;  /* 0x000000ffff027224 */ /* 0x000fe400078e00ff */
[----:B------:R-:W-:Y:S02]  /*0400*/  IMAD.MOV R0, RZ, RZ, -R8 ;  /* 0x000000ffff007224 */ /* 0x000fe400078e0a08 */
[----:B------:R-:W-:Y:S01]  /*0410*/  IMAD.HI.U32 R2, R3, R5, R2 ;  /* 0x0000000503027227 */ /* 0x000fe200078e0002 */
[----:B------:R-:W-:-:S05]  /*0420*/  LOP3.LUT R3, R167, 0xf, RZ, 0xc0, !PT ;  /* 0x0000000fa7037812 */ /* 0x000fca00078ec0ff */
        /* <DEDUP_REMOVED lines=8> */
[----:B------:R-:W-:-:S07]  /*04b0*/  ISETP.GE.AND P2, PT, R0, RZ, PT ;  /* 0x000000ff0000720c */ /* 0x000fce0003f46270 */
[----:B------:R-:W-:Y:S01]  /*04c0*/  @P0 VIADD R2, R2, 0x1 ;  /* 0x0000000102020836 */ /* 0x000fe20000000000 */
[----:B------:R-:W-:-:S05]  /*04d0*/  ISETP.GT.AND P0, PT, R177, 0x7f, PT ;  /* 0x0000007fb100780c */ /* 0x000fca0003f04270 */
[----:B------:R-:W-:Y:S01]  /*04e0*/  @!P2 IMAD.MOV R2, RZ, RZ, -R2 ;  /* 0x000000ffff02a224 */ /* 0x000fe200078e0a02 */
[----:B------:R-:W-:-:S05]  /*04f0*/  @!P1 LOP3.LUT R2, RZ, R11, RZ, 0x33, !PT ;  /* 0x0000000bff029212 */ /* 0x000fca00078e33ff */
[----:B------:R-:W-:Y:S02]  /*0500*/  IMAD.MOV R0, RZ, RZ, -R2 ;  /* 0x000000ffff007224 */ /* 0x000fe400078e0a02 */
[----:B------:R-:W-:Y:S01]  /*0510*/  @!P0 IMAD.SHL.U32 R168, R167, 0x20, RZ ;  /* 0x00000020a7a88824 */ /* 0x000fe200078e00ff */
[----:B------:R-:W-:Y:S01]  /*0520*/  @!P0 CS2R R72, SRZ ;  /* 0x0000000000488805 */ /* 0x000fe2000001ff00 */
[----:B------:R-:W-:Y:S01]  /*0530*/  IMAD R0, R11, R0, R4 ;  /* 0x000000000b007224 */ /* 0x000fe200078e0204 */
[----:B------:R-:W-:Y:S02]  /*0540*/  @!P0 CS2R R74, SRZ ;  /* 0x00000000004a8805 */ /* 0x000fe4000001ff00 */
[----:B------:R-:W-:Y:S01]  /*0550*/  @!P0 LOP3.LUT R168, R168, 0x60, RZ, 0xc0, !PT ;  /* 0x00000060a8a88812 */ /* 0x000fe200078ec0ff */
[----:B------:R-:W-:-:S04]  /*0560*/  IMAD.IADD R0, R6, 0x1, R0 ;  /* 0x0000000106007824 */ /* 0x000fc800078e0200 */
[----:B------:R-:W-:Y:S02]  /*0570*/  IMAD R154, R0, 0x10, R3 ;  /* 0x00000010009a7824 */ /* 0x000fe400078e0203 */
[----:B------:R-:W-:Y:S01]  /*0580*/  IMAD.SHL.U32 R0, R2, 0x80, RZ ;  /* 0x0000008002007824 */ /* 0x000fe200078e00ff */
[----:B---3--:R-:W-:Y:S06]  /*0590*/  @!P0 BRA `(.L_x_0) ;  /* 0x0000006000d48947 */ /* 0x008fec0003800000 */
[----:B------:R-:W-:Y:S01]  /*05a0*/  IABS R2, R49 ;  /* 0x0000003100027213 */ /* 0x000fe20000000000 */
[----:B------:R-:W0:Y:S01]  /*05b0*/  LDCU UR8, c[0x0][0x3a4] ;  /* 0x00007480ff0877ac */ /* 0x000e220008000800 */
[----:B------:R-:W-:Y:S01]  /*05c0*/  SHF.R.U32.HI R3, RZ, 0x7, R167 ;  /* 0x00000007ff037819 */ /* 0x000fe200000116a7 */
[----:B------:R-:W1:Y:S01]  /*05d0*/  LDC R166, c[0x0][0x3ac] ;  /* 0x0000eb00ffa67b82 */ /* 0x000e620000000800 */
[----:B------:R-:W2:Y:S01]  /*05e0*/  I2F.RP R5, R2 ;  /* 0x0000000200057306 */ /* 0x000ea20000209400 */
[----:B------:R-:W-:Y:S01]  /*05f0*/  IABS R95, R48 ;  /* 0x00000030005f7213 */ /* 0x000fe20000000000 */
[----:B------:R-:W3:Y:S01]  /*0600*/  LDCU UR5, c[0x0][0x3b0] ;  /* 0x00007600ff0577ac */ /* 0x000ee20008000800 */
[----:B------:R-:W-:Y:S01]  /*0610*/  SGXT.U32 R3, R3, 0x1 ;  /* 0x000000010303781a */ /* 0x000fe20000000000 */
[----:B------:R-:W-:Y:S01]  /*0620*/  IMAD.SHL.U32 R168, R167, 0x20, RZ ;  /* 0x00000020a7a87824 */ /* 0x000fe200078e00ff */
[----:B------:R-:W-:Y:S01]  /*0630*/  LOP3.LUT R170, R174, 0x20, RZ, 0xfc, !PT ;  /* 0x00000020aeaa7812 */ /* 0x000fe200078efcff */
[----:B------:R-:W4:Y:S01]  /*0640*/  LDCU.128 UR12, c[0x0][0x380] ;  /* 0x00007000ff0c77ac */ /* 0x000f220008000c00 */
[----:B------:R-:W-:Y:S01]  /*0650*/  LOP3.LUT R3, R0, R3, RZ, 0xfc, !PT ;  /* 0x0000000300037212 */ /* 0x000fe200078efcff */
[----:B------:R-:W5:Y:S01]  /*0660*/  I2F.RP R58, R95 ;  /* 0x0000005f003a7306 */ /* 0x000f620000209400 */
[----:B------:R-:W0:Y:S01]  /*0670*/  LDC R165, c[0x0][0x3a8] ;  /* 0x0000ea00ffa57b82 */ /* 0x000e220000000800 */
[----:B------:R-:W-:-:S02]  /*0680*/  LOP3.LUT R172, R174, 0x50, RZ, 0xfc, !PT ;  /* 0x00000050aeac7812 */ /* 0x000fc400078efcff */
[C---:B------:R-:W-:Y:S02]  /*0690*/  LOP3.LUT R6, R3.reuse, 0x7c, RZ, 0xfc, !PT ;  /* 0x0000007c03067812 */ /* 0x040fe400078efcff */
[C---:B------:R-:W-:Y:S02]  /*06a0*/  LOP3.LUT R4, R3.reuse, 0x7e, RZ, 0xfc, !PT ;  /* 0x0000007e03047812 */ /* 0x040fe400078efcff */
[----:B--2---:R-:W2:Y:S01]  /*06b0*/  MUFU.RCP R5, R5 ;  /* 0x0000000500057308 */ /* 0x004ea20000001000 */
[----:B------:R-:W-:Y:S02]  /*06c0*/  IABS R11, R6 ;  /* 0x00000006000b7213 */ /* 0x000fe40000000000 */
[----:B------:R-:W-:Y:S02]  /*06d0*/  IABS R10, R4 ;  /* 0x00000004000a7213 */ /* 0x000fe40000000000 */
[C---:B------:R-:W-:Y:S02]  /*06e0*/  LOP3.LUT R12, R3.reuse, 0x7a, RZ, 0xfc, !PT ;  /* 0x0000007a030c7812 */ /* 0x040fe400078efcff */
[----:B------:R-:W-:Y:S01]  /*06f0*/  LOP3.LUT R14, R3, 0x78, RZ, 0xfc, !PT ;  /* 0x00000078030e7812 */ /* 0x000fe200078efcff */
[----:B-----5:R-:W-:Y:S01]  /*0700*/  MUFU.RCP R58, R58 ;  /* 0x0000003a003a7308 */ /* 0x020fe20000001000 */
[----:B------:R-:W-:-:S02]  /*0710*/  IABS R13, R12 ;  /* 0x0000000c000d7213 */ /* 0x000fc40000000000 */
[----:B------:R-:W-:Y:S02]  /*0720*/  ISETP.GE.AND P5, PT, R4, RZ, PT ;  /* 0x000000ff0400720c */ /* 0x000fe40003fa6270 */
[----:B------:R-:W-:Y:S02]  /*0730*/  LOP3.LUT R15, R3, 0x76, RZ, 0xfc, !PT ;  /* 0x00000076030f7812 */ /* 0x000fe400078efcff */
[----:B------:R-:W-:Y:S01]  /*0740*/  ISETP.GE.AND P6, PT, R12, RZ, PT ;  /* 0x000000ff0c00720c */ /* 0x000fe20003fc6270 */
[----:B--2---:R-:W-:Y:S01]  /*0750*/  VIADD R8, R5, 0xffffffe ;  /* 0x0ffffffe05087836 */ /* 0x004fe20000000000 */
[----:B------:R-:W-:Y:S01]  /*0760*/  ISETP.GE.AND P4, PT, R14, RZ, PT ;  /* 0x000000ff0e00720c */ /* 0x000fe20003f86270 */
[-C--:B0-----:R-:W-:Y:S01]  /*0770*/  IMAD R176, R176, R165.reuse, RZ ;  /* 0x000000a5b0b07224 */ /* 0x081fe200078e02ff */
[C---:B------:R-:W-:Y:S01]  /*0780*/  LOP3.LUT R16, R3.reuse, 0x6e, RZ, 0xfc, !PT ;  /* 0x0000006e03107812 */ /* 0x040fe200078efcff */
[----:B------:R0:W2:Y:S01]  /*0790*/  F2I.FTZ.U32.TRUNC.NTZ R9, R8 ;  /* 0x0000000800097305 */ /* 0x0000a2000021f000 */
[----:B------:R-:W-:Y:S01]  /*07a0*/  LOP3.LUT R20, R3, 0x6c, RZ, 0xfc, !PT ;  /* 0x0000006c03147812 */ /* 0x000fe200078efcff */
[-C--:B------:R-:W-:Y:S01]  /*07b0*/  IMAD R175, R175, R165.reuse, RZ ;  /* 0x000000a5afaf7224 */ /* 0x080fe200078e02ff */
[----:B------:R-:W-:Y:S01]  /*07c0*/  IABS R21, R16 ;  /* 0x0000001000157213 */ /* 0x000fe20000000000 */
[-C--:B------:R-:W-:Y:S01]  /*07d0*/  IMAD R172, R172, R165.reuse, RZ ;  /* 0x000000a5acac7224 */ /* 0x080fe200078e02ff */
[C---:B------:R-:W-:Y:S01]  /*07e0*/  LOP3.LUT R22, R3.reuse, 0x6a, RZ, 0xfc, !PT ;  /* 0x0000006a03167812 */ /* 0x040fe200078efcff */
[----:B------:R-:W-:Y:S01]  /*07f0*/  IMAD R170, R170, R165, RZ ;  /* 0x000000a5aaaa7224 */ /* 0x000fe200078e02ff */
[C---:B------:R-:W-:Y:S01]  /*0800*/  LOP3.LUT R28, R3.reuse, 0x64, RZ, 0xfc, !PT ;  /* 0x00000064031c7812 */ /* 0x040fe200078efcff */
[----:B0-----:R-:W-:Y:S01]  /*0810*/  IMAD.MOV.U32 R8, RZ, RZ, RZ ;  /* 0x000000ffff087224 */ /* 0x001fe200078e00ff */
[----:B------:R-:W-:-:S02]  /*0820*/  LOP3.LUT R24, R3, 0x68, RZ, 0xfc, !PT ;  /* 0x0000006803187812 */ /* 0x000fc400078efcff */
[----:B------:R-:W-:Y:S02]  /*0830*/  IABS R27, R28 ;  /* 0x0000001c001b7213 */ /* 0x000fe40000000000 */
[----:B------:R-:W-:Y:S01]  /*0840*/  LOP3.LUT R26, R3, 0x66, RZ, 0xfc, !PT ;  /* 0x00000066031a7812 */ /* 0x000fe200078efcff */
[--C-:B--2---:R-:W-:Y:S01]  /*0850*/  IMAD.MOV R7, RZ, RZ, -R9.reuse ;  /* 0x000000ffff077224 */ /* 0x104fe200078e0a09 */
[----:B------:R-:W-:Y:S02]  /*0860*/  IABS R23, R24 ;  /* 0x0000001800177213 */ /* 0x000fe40000000000 */
[----:B------:R-:W-:Y:S01]  /*0870*/  IABS R25, R26 ;  /* 0x0000001a00197213 */ /* 0x000fe20000000000 */
[----:B------:R-:W-:Y:S01]  /*0880*/  IMAD R7, R7, R2, RZ ;  /* 0x0000000207077224 */ /* 0x000fe200078e02ff */
[C---:B------:R-:W-:Y:S02]  /*0890*/  LOP3.LUT R29, R3.reuse, 0x62, RZ, 0xfc, !PT ;  /* 0x00000062031d7812 */ /* 0x040fe400078efcff */
[----:B------:R-:W-:Y:S01]  /*08a0*/  LOP3.LUT R30, R3, 0x60, RZ, 0xfc, !PT ;  /* 0x00000060031e7812 */ /* 0x000fe200078efcff */
[----:B------:R-:W-:Y:S01]  /*08b0*/  IMAD.HI.U32 R8, R9, R7, R8 ;  /* 0x0000000709087227 */ /* 0x000fe200078e0008 */
[----:B------:R-:W-:-:S02]  /*08c0*/  LOP3.LUT R32, R3, 0x50, RZ, 0xfc, !PT ;  /* 0x0000005003207812 */ /* 0x000fc400078efcff */
[C---:B------:R-:W-:Y:S01]  /*08d0*/  LOP3.LUT R34, R3.reuse, 0x4e, RZ, 0xfc, !PT ;  /* 0x0000004e03227812 */ /* 0x040fe200078efcff */
[----:B------:R-:W-:Y:S01]  /*08e0*/  IMAD.MOV.U32 R9, RZ, RZ, R10 ;  /* 0x000000ffff097224 */ /* 0x000fe200078e000a */
[----:B------:R-:W-:Y:S01]  /*08f0*/  IABS R33, R32 ;  /* 0x0000002000217213 */ /* 0x000fe20000000000 */
[C---:B------:R-:W-:Y:S01]  /*0900*/  IMAD.HI.U32 R7, R8.reuse, R11, RZ ;  /* 0x0000000b08077227 */ /* 0x040fe200078e00ff */
[----:B------:R-:W-:Y:S02]  /*0910*/  IABS R35, R34 ;  /* 0x0000002200237213 */ /* 0x000fe40000000000 */
[C---:B------:R-:W-:Y:S01]  /*0920*/  LOP3.LUT R36, R3.reuse, 0x4c, RZ, 0xfc, !PT ;  /* 0x0000004c03247812 */ /* 0x040fe200078efcff */
[----:B------:R-:W-:Y:S01]  /*0930*/  IMAD.MOV R7, RZ, RZ, -R7 ;  /* 0x000000ffff077224 */ /* 0x000fe200078e0a07 */
[C---:B------:R-:W-:Y:S01]  /*0940*/  LOP3.LUT R38, R3.reuse, 0x44, RZ, 0xfc, !PT ;  /* 0x0000004403267812 */ /* 0x040fe200078efcff */
[----:B------:R-:W-:Y:S01]  /*0950*/  IMAD.HI.U32 R5, R8, R9, RZ ;  /* 0x0000000908057227 */ /* 0x000fe200078e00ff */
[----:B------:R-:W-:-:S02]  /*0960*/  LOP3.LUT R42, R3, 0x40, RZ, 0xfc, !PT ;  /* 0x00000040032a7812 */ /* 0x000fc400078efcff */
[----:B------:R-:W-:Y:S01]  /*0970*/  IABS R39, R38 ;  /* 0x0000002600277213 */ /* 0x000fe20000000000 */
[----:B------:R-:W-:Y:S01]  /*0980*/  IMAD R7, R2, R7, R11 ;  /* 0x0000000702077224 */ /* 0x000fe200078e020b */
[----:B------:R-:W-:Y:S01]  /*0990*/  IABS R11, R14 ;  /* 0x0000000e000b7213 */ /* 0x000fe20000000000 */
[----:B------:R-:W-:Y:S01]  /*09a0*/  IMAD.MOV R5, RZ, RZ, -R5 ;  /* 0x000000ffff057224 */ /* 0x000fe200078e0a05 */
[C---:B------:R-:W-:Y:S01]  /*09b0*/  LOP3.LUT R14, R3.reuse, 0x70, RZ, 0xfc, !PT ;  /* 0x00000070030e7812 */ /* 0x040fe200078efcff */
[----:B------:R-:W-:Y:S01]  /*09c0*/  IMAD.HI.U32 R12, R8, R21, RZ ;  /* 0x00000015080c7227 */ /* 0x000fe200078e00ff */
[C---:B------:R-:W-:Y:S02]  /*09d0*/  ISETP.GT.U32.AND P1, PT, R2.reuse, R7, PT ;  /* 0x000000070200720c */ /* 0x040fe40003f24070 */
[----:B------:R-:W-:Y:S01]  /*09e0*/  IABS R19, R14 ;  /* 0x0000000e00137213 */ /* 0x000fe20000000000 */
[----:B------:R-:W-:Y:S01]  /*09f0*/  IMAD R5, R2, R5, R9 ;  /* 0x0000000502057224 */ /* 0x000fe200078e0209 */
[C---:B------:R-:W-:Y:S01]  /*0a00*/  LOP3.LUT R40, R3.reuse, 0x42, RZ, 0xfc, !PT ;  /* 0x0000004203287812 */ /* 0x040fe200078efcff */
[----:B------:R-:W-:Y:S01]  /*0a10*/  IMAD.HI.U32 R9, R8, R13, RZ ;  /* 0x0000000d08097227 */ /* 0x000fe200078e00ff */
[----:B------:R-:W-:-:S02]  /*0a20*/  LOP3.LUT R45, R3, 0x3c, RZ, 0xfc, !PT ;  /* 0x0000003c032d7812 */ /* 0x000fc400078efcff */
[----:B------:R-:W-:Y:S01]  /*0a30*/  ISETP.GT.U32.AND P0, PT, R2, R5, PT ;  /* 0x000000050200720c */ /* 0x000fe20003f04070 */
[----:B------:R-:W-:Y:S01]  /*0a40*/  IMAD.HI.U32 R4, R8, R11, RZ ;  /* 0x0000000b08047227 */ /* 0x000fe200078e00ff */
[----:B------:R-:W-:Y:S02]  /*0a50*/  IABS R43, R45 ;  /* 0x0000002d002b7213 */ /* 0x000fe40000000000 */
[----:B------:R-:W-:Y:S01]  /*0a60*/  LOP3.LUT R44, R3, 0x3e, RZ, 0xfc, !PT ;  /* 0x0000003e032c7812 */ /* 0x000fe200078efcff */
[----:B------:R-:W-:Y:S01]  /*0a70*/  @!P1 IMAD.IADD R7, R7, 0x1, -R2 ;  /* 0x0000000107079824 */ /* 0x000fe200078e0a02 */
[----:B------:R-:W-:Y:S01]  /*0a80*/  ISETP.GE.AND P1, PT, R6, RZ, PT ;  /* 0x000000ff0600720c */ /* 0x000fe20003f26270 */
[----:B------:R-:W-:Y:S01]  /*0a90*/  IMAD.MOV R9, RZ, RZ, -R9 ;  /* 0x000000ffff097224 */ /* 0x000fe200078e0a09 */
[----:B------:R-:W-:Y:S01]  /*0aa0*/  LOP3.LUT R6, R3, 0x74, RZ, 0xfc, !PT ;  /* 0x0000007403067812 */ /* 0x000fe200078efcff */
[----:B------:R-:W-:Y:S01]  /*0ab0*/  IMAD.MOV R4, RZ, RZ, -R4 ;  /* 0x000000ffff047224 */ /* 0x000fe200078e0a04 */
[C---:B------:R-:W-:Y:S01]  /*0ac0*/  ISETP.GT.U32.AND P3, PT, R2.reuse, R7, PT ;  /* 0x000000070200720c */ /* 0x040fe20003f64070 */
[C---:B------:R-:W-:Y:S01]  /*0ad0*/  IMAD R9, R2.reuse, R9, R13 ;  /* 0x0000000902097224 */ /* 0x040fe200078e020d */
[----:B------:R-:W-:Y:S01]  /*0ae0*/  IABS R13, R15 ;  /* 0x0000000f000d7213 */ /* 0x000fe20000000000 */
[----:B------:R-:W-:Y:S01]  /*0af0*/  @!P0 IMAD.IADD R5, R5, 0x1, -R2 ;  /* 0x0000000105058824 */ /* 0x000fe200078e0a02 */
[----:B------:R-:W-:Y:S01]  /*0b00*/  IABS R41, R44 ;  /* 0x0000002c00297213 */ /* 0x000fe20000000000 */
[C---:B------:R-:W-:Y:S01]  /*0b10*/  IMAD R11, R2.reuse, R4, R11 ;  /* 0x00000004020b7224 */ /* 0x040fe200078e020b */
[----:B------:R-:W-:Y:S01]  /*0b20*/  ISETP.GT.U32.AND P0, PT, R2, R9, PT ;  /* 0x000000090200720c */ /* 0x000fe20003f04070 */
[----:B------:R-:W-:Y:S01]  /*0b30*/  IMAD.HI.U32 R10, R8, R13, RZ ;  /* 0x0000000d080a7227 */ /* 0x000fe200078e00ff */
[----:B------:R-:W-:-:S02]  /*0b40*/  ISETP.GT.U32.AND P2, PT, R2, R5, PT ;  /* 0x000000050200720c */ /* 0x000fc40003f44070 */
[C---:B------:R-:W-:Y:S01]  /*0b50*/  LOP3.LUT R46, R3.reuse, 0x3a, RZ, 0xfc, !PT ;  /* 0x0000003a032e7812 */ /* 0x040fe200078efcff */
[----:B------:R-:W-:Y:S01]  /*0b60*/  IMAD.MOV R10, RZ, RZ, -R10 ;  /* 0x000000ffff0a7224 */ /* 0x000fe200078e0a0a */
[----:B------:R-:W-:Y:S01]  /*0b70*/  LOP3.LUT R50, R3, 0x2e, RZ, 0xfc, !PT ;  /* 0x0000002e03327812 */ /* 0x000fe200078efcff */
[--C-:B------:R-:W-:Y:S01]  /*0b80*/  @!P3 IMAD.IADD R7, R7, 0x1, -R2.reuse ;  /* 0x000000010707b824 */ /* 0x100fe200078e0a02 */
[C---:B------:R-:W-:Y:S01]  /*0b90*/  ISETP.GT.U32.AND P3, PT, R2.reuse, R11, PT ;  /* 0x0000000b0200720c */ /* 0x040fe20003f64070 */
[----:B------:R-:W-:Y:S01]  /*0ba0*/  IMAD R13, R2, R10, R13 ;  /* 0x0000000a020d7224 */ /* 0x000fe200078e020d */
[C---:B------:R-:W-:Y:S02]  /*0bb0*/  LOP3.LUT R10, R3.reuse, 0x72, RZ, 0xfc, !PT ;  /* 0x00000072030a7812 */ /* 0x040fe400078efcff */
[----:B------:R-:W-:Y:S01]  /*0bc0*/  LOP3.LUT R52, R3, 0x2c, RZ, 0xfc, !PT ;  /* 0x0000002c03347812 */ /* 0x000fe200078efcff */
[--C-:B------:R-:W-:Y:S01]  /*0bd0*/  @!P0 IMAD.IADD R9, R9, 0x1, -R2.reuse ;  /* 0x0000000109098824 */ /* 0x100fe200078e0a02 */
[----:B------:R-:W-:Y:S01]  /*0be0*/  IABS R17, R10 ;  /* 0x0000000a00117213 */ /* 0x000fe20000000000 */
[----:B------:R-:W-:Y:S01]  /*0bf0*/  @!P2 IMAD.IADD R5, R5, 0x1, -R2 ;  /* 0x000000010505a824 */ /* 0x000fe200078e0a02 */
[----:B------:R-:W-:-:S02]  /*0c00*/  ISETP.GE.AND P2, PT, R15, RZ, PT ;  /* 0x000000ff0f00720c */ /* 0x000fc40003f46270 */
[----:B------:R-:W-:Y:S01]  /*0c10*/  IABS R15, R6 ;  /* 0x00000006000f7213 */ /* 0x000fe20000000000 */
[----:B------:R-:W-:Y:S01]  /*0c20*/  IMAD.MOV.U32 R4, RZ, RZ, R5 ;  /* 0x000000ffff047224 */ /* 0x000fe200078e0005 */
[----:B------:R-:W-:Y:S01]  /*0c30*/  ISETP.GT.U32.AND P0, PT, R2, R9, PT ;  /* 0x000000090200720c */ /* 0x000fe20003f04070 */
[----:B------:R-:W-:Y:S01]  /*0c40*/  @!P3 IMAD.IADD R11, R11, 0x1, -R2 ;  /* 0x000000010b0bb824 */ /* 0x000fe200078e0a02 */
[----:B------:R-:W-:Y:S01]  /*0c50*/  IABS R51, R50 ;  /* 0x0000003200337213 */ /* 0x000fe20000000000 */
[----:B------:R-:W-:Y:S01]  /*0c60*/  @!P5 IMAD.MOV R4, RZ, RZ, -R4 ;  /* 0x000000ffff04d224 */ /* 0x000fe200078e0a04 */
[----:B------:R-:W-:Y:S01]  /*0c70*/  ISETP.GE.AND P5, PT, R6, RZ, PT ;  /* 0x000000ff0600720c */ /* 0x000fe20003fa6270 */
[----:B------:R-:W-:Y:S01]  /*0c80*/  IMAD.HI.U32 R6, R8, R15, RZ ;  /* 0x0000000f08067227 */ /* 0x000fe200078e00ff */
[----:B------:R-:W-:Y:S02]  /*0c90*/  ISETP.GT.U32.AND P3, PT, R2, R11, PT ;  /* 0x0000000b0200720c */ /* 0x000fe40003f64070 */
[----:B------:R-:W-:Y:S01]  /*0ca0*/  IABS R53, R52 ;  /* 0x0000003400357213 */ /* 0x000fe20000000000 */
[----:B------:R-:W-:Y:S01]  /*0cb0*/  IMAD.MOV.U32 R5, RZ, RZ, R7 ;  /* 0x000000ffff057224 */ /* 0x000fe200078e0007 */
[C---:B------:R-:W-:Y:S01]  /*0cc0*/  LOP3.LUT R54, R3.reuse, 0x24, RZ, 0xfc, !PT ;  /* 0x0000002403367812 */ /* 0x040fe200078efcff */
[----:B------:R-:W-:Y:S01]  /*0cd0*/  IMAD.MOV R6, RZ, RZ, -R6 ;  /* 0x000000ffff067224 */ /* 0x000fe200078e0a06 */
[----:B------:R-:W-:Y:S01]  /*0ce0*/  LOP3.LUT R56, R3, 0x22, RZ, 0xfc, !PT ;  /* 0x0000002203387812 */ /* 0x000fe200078efcff */
[----:B------:R-:W-:Y:S01]  /*0cf0*/  IMAD.HI.U32 R7, R8, R17, RZ ;  /* 0x0000001108077227 */ /* 0x000fe200078e00ff */
[----:B------:R-:W-:-:S02]  /*0d00*/  IABS R59, R54 ;  /* 0x00000036003b7213 */ /* 0x000fc40000000000 */
[----:B------:R-:W-:Y:S01]  /*0d10*/  IABS R61, R56 ;  /* 0x00000038003d7213 */ /* 0x000fe20000000000 */
[----:B------:R-:W-:Y:S01]  /*0d20*/  @!P1 IMAD.MOV R5, RZ, RZ, -R5 ;  /* 0x000000ffff059224 */ /* 0x000fe200078e0a05 */
[----:B------:R-:W-:Y:S01]  /*0d30*/  ISETP.GE.AND P1, PT, R10, RZ, PT ;  /* 0x000000ff0a00720c */ /* 0x000fe20003f26270 */
[C---:B------:R-:W-:Y:S01]  /*0d40*/  IMAD R10, R2.reuse, R6, R15 ;  /* 0x00000006020a7224 */ /* 0x040fe200078e020f */
[----:B------:R-:W-:Y:S01]  /*0d50*/  LOP3.LUT R64, R3, 0x18, RZ, 0xfc, !PT ;  /* 0x0000001803407812 */ /* 0x000fe200078efcff */
[--C-:B------:R-:W-:Y:S01]  /*0d60*/  @!P0 IMAD.IADD R9, R9, 0x1, -R2.reuse ;  /* 0x0000000109098824 */ /* 0x100fe200078e0a02 */
[C---:B------:R-:W-:Y:S01]  /*0d70*/  ISETP.GT.U32.AND P0, PT, R2.reuse, R13, PT ;  /* 0x0000000d0200720c */ /* 0x040fe20003f04070 */
[----:B------:R-:W-:Y:S01]  /*0d80*/  IMAD.MOV R7, RZ, RZ, -R7 ;  /* 0x000000ffff077224 */ /* 0x000fe200078e0a07 */
[----:B------:R-:W-:Y:S01]  /*0d90*/  IABS R71, R64 ;  /* 0x0000004000477213 */ /* 0x000fe20000000000 */
[----:B------:R-:W-:Y:S01]  /*0da0*/  @!P3 IMAD.IADD R11, R11, 0x1, -R2 ;  /* 0x000000010b0bb824 */ /* 0x000fe200078e0a02 */
[C---:B------:R-:W-:Y:S01]  /*0db0*/  ISETP.GT.U32.AND P3, PT, R2.reuse, R10, PT ;  /* 0x0000000a0200720c */ /* 0x040fe20003f64070 */
[----:B------:R-:W-:Y:S01]  /*0dc0*/  IMAD R15, R2, R7, R17 ;  /* 0x00000007020f7224 */ /* 0x000fe200078e0211 */
[C---:B------:R-:W-:Y:S01]  /*0dd0*/  LOP3.LUT R62, R3.reuse, 0x1a, RZ, 0xfc, !PT ;  /* 0x0000001a033e7812 */ /* 0x040fe200078efcff */
[----:B------:R-:W-:Y:S01]  /*0de0*/  IMAD.MOV.U32 R6, RZ, RZ, R9 ;  /* 0x000000ffff067224 */ /* 0x000fe200078e0009 */
[----:B------:R-:W-:Y:S01]  /*0df0*/  LOP3.LUT R72, R3, 0xa, RZ, 0xfc, !PT ;  /* 0x0000000a03487812 */ /* 0x000fe200078efcff */
[----:B------:R-:W-:Y:S01]  /*0e00*/  IMAD.HI.U32 R7, R8, R19, RZ ;  /* 0x0000001308077227 */ /* 0x000fe200078e00ff */
[----:B------:R-:W-:-:S02]  /*0e10*/  IABS R69, R62 ;  /* 0x0000003e00457213 */ /* 0x000fc40000000000 */
[----:B------:R-:W-:Y:S01]  /*0e20*/  IABS R85, R72 ;  /* 0x0000004800557213 */ /* 0x000fe20000000000 */
[----:B------:R-:W-:Y:S01]  /*0e30*/  @!P6 IMAD.MOV R6, RZ, RZ, -R6 ;  /* 0x000000ffff06e224 */ /* 0x000fe200078e0a06 */
[----:B------:R-:W-:Y:S01]  /*0e40*/  ISETP.GT.U32.AND P6, PT, R2, R15, PT ;  /* 0x0000000f0200720c */ /* 0x000fe20003fc4070 */
[----:B------:R-:W-:Y:S01]  /*0e50*/  IMAD.MOV R9, RZ, RZ, -R7 ;  /* 0x000000ffff097224 */ /* 0x000fe200078e0a07 */
[C---:B------:R-:W-:Y:S01]  /*0e60*/  LOP3.LUT R74, R3.reuse, 0x8, RZ, 0xfc, !PT ;  /* 0x00000008034a7812 */ /* 0x040fe200078efcff */
[----:B------:R-:W-:Y:S01]  /*0e70*/  @!P3 IMAD.IADD R10, R10, 0x1, -R2 ;  /* 0x000000010a0ab824 */ /* 0x000fe200078e0a02 */
[----:B------:R-:W-:Y:S01]  /*0e80*/  LOP3.LUT R76, R3, 0x4, RZ, 0xfc, !PT ;  /* 0x00000004034c7812 */ /* 0x000fe200078efcff */
[----:B------:R-:W-:Y:S01]  /*0e90*/  IMAD.MOV R17, RZ, RZ, -R12 ;  /* 0x000000ffff117224 */ /* 0x000fe200078e0a0c */
[----:B------:R-:W-:Y:S01]  /*0ea0*/  IABS R87, R74 ;  /* 0x0000004a00577213 */ /* 0x000fe20000000000 */
[C---:B------:R-:W-:Y:S01]  /*0eb0*/  IMAD R12, R2.reuse, R9, R19 ;  /* 0x00000009020c7224 */ /* 0x040fe200078e0213 */
[C---:B------:R-:W-:Y:S01]  /*0ec0*/  ISETP.GT.U32.AND P3, PT, R2.reuse, R10, PT ;  /* 0x0000000a0200720c */ /* 0x040fe20003f64070 */
[----:B------:R-:W-:Y:S01]  /*0ed0*/  IMAD.MOV.U32 R7, RZ, RZ, R11 ;  /* 0x000000ffff077224 */ /* 0x000fe200078e000b */
[----:B------:R-:W-:Y:S01]  /*0ee0*/  IABS R19, R20 ;  /* 0x0000001400137213 */ /* 0x000fe20000000000 */
[----:B------:R-:W-:Y:S01]  /*0ef0*/  IMAD R17, R2, R17, R21 ;  /* 0x0000001102117224 */ /* 0x000fe200078e0215 */
[----:B------:R-:W-:Y:S01]  /*0f00*/  IABS R21, R22 ;  /* 0x0000001600157213 */ /* 0x000fe20000000000 */
[----:B------:R-:W-:Y:S01]  /*0f10*/  @!P6 IMAD.IADD R15, R15, 0x1, -R2 ;  /* 0x000000010f0fe824 */ /* 0x000fe200078e0a02 */
[----:B------:R-:W-:Y:S01]  /*0f20*/  LOP3.LUT R78, R3, 0x2, RZ, 0xfc, !PT ;  /* 0x00000002034e7812 */ /* 0x000fe200078efcff */
[----:B------:R-:W-:Y:S01]  /*0f30*/  IMAD.HI.U32 R9, R8, R19, RZ ;  /* 0x0000001308097227 */ /* 0x000fe200078e00ff */
[----:B------:R-:W-:-:S02]  /*0f40*/  IABS R93, R3 ;  /* 0x00000003005d7213 */ /* 0x000fc40000000000 */
[----:B------:R-:W-:Y:S01]  /*0f50*/  ISETP.GT.U32.AND P6, PT, R2, R15, PT ;  /* 0x0000000f0200720c */ /* 0x000fe20003fc4070 */
[----:B------:R-:W-:Y:S01]  /*0f60*/  @!P4 IMAD.MOV R7, RZ, RZ, -R7 ;  /* 0x000000ffff07c224 */ /* 0x000fe200078e0a07 */
[----:B------:R-:W-:Y:S01]  /*0f70*/  ISETP.GE.AND P4, PT, R14, RZ, PT ;  /* 0x000000ff0e00720c */ /* 0x000fe20003f86270 */
[--C-:B------:R-:W-:Y:S01]  /*0f80*/  @!P3 IMAD.IADD R10, R10, 0x1, -R2.reuse ;  /* 0x000000010a0ab824 */ /* 0x100fe200078e0a02 */
[----:B------:R-:W-:Y:S01]  /*0f90*/  ISETP.GT.U32.AND P3, PT, R2, R12, PT ;  /* 0x0000000c0200720c */ /* 0x000fe20003f64070 */
[----:B------:R-:W-:Y:S01]  /*0fa0*/  @!P0 IMAD.IADD R13, R13, 0x1, -R2 ;  /* 0x000000010d0d8824 */ /* 0x000fe200078e0a02 */
[----:B------:R-:W-:Y:S01]  /*0fb0*/  IABS R91, R78 ;  /* 0x0000004e005b7213 */ /* 0x000fe20000000000 */
[----:B------:R-:W-:Y:S01]  /*0fc0*/  IMAD.MOV R14, RZ, RZ, -R9 ;  /* 0x000000ffff0e7224 */ /* 0x000fe200078e0a09 */
[----:B------:R-:W-:Y:S01]  /*0fd0*/  LOP3.LUT R168, R168, 0x60, RZ, 0xc0, !PT ;  /* 0x00000060a8a87812 */ /* 0x000fe200078ec0ff */
[----:B------:R-:W-:Y:S01]  /*0fe0*/  IMAD.HI.U32 R9, R8, R21, RZ ;  /* 0x0000001508097227 */ /* 0x000fe200078e00ff */
[----:B------:R-:W-:-:S03]  /*0ff0*/  ISETP.GT.U32.AND P0, PT, R2, R13, PT ;  /* 0x0000000d0200720c */ /* 0x000fc60003f04070 */
[--C-:B------:R-:W-:Y:S01]  /*1000*/  @!P6 IMAD.IADD R15, R15, 0x1, -R2.reuse ;  /* 0x000000010f0fe824 */ /* 0x100fe200078e0a02 */
[C---:B------:R-:W-:Y:S01]  /*1010*/  ISETP.GT.U32.AND P6, PT, R2.reuse, R17, PT ;  /* 0x000000110200720c */ /* 0x040fe20003fc4070 */
[----:B------:R-:W-:Y:S02]  /*1020*/  IMAD R14, R2, R14, R19 ;  /* 0x0000000e020e7224 */ /* 0x000fe400078e0213 */
[----:B------:R-:W-:Y:S02]  /*1030*/  IMAD.MOV R19, RZ, RZ, -R9 ;  /* 0x000000ffff137224 */ /* 0x000fe400078e0a09 */
[----:B------:R-:W-:Y:S01]  /*1040*/  @!P3 IMAD.IADD R12, R12, 0x1, -R2 ;  /* 0x000000010c0cb824 */ /* 0x000fe200078e0a02 */
[C---:B------:R-:W-:Y:S01]  /*1050*/  ISETP.GT.U32.AND P3, PT, R2.reuse, R14, PT ;  /* 0x0000000e0200720c */ /* 0x040fe20003f64070 */
[----:B------:R-:W-:Y:S02]  /*1060*/  IMAD R19, R2, R19, R21 ;  /* 0x0000001302137224 */ /* 0x000fe400078e0215 */
[----:B------:R-:W-:-:S04]  /*1070*/  IMAD.HI.U32 R9, R8, R27, RZ ;  /* 0x0000001b08097227 */ /* 0x000fc800078e00ff */
[--C-:B------:R-:W-:Y:S01]  /*1080*/  @!P6 IMAD.IADD R17, R17, 0x1, -R2.reuse ;  /* 0x000000011111e824 */ /* 0x100fe200078e0a02 */
[----:B------:R-:W-:Y:S01]  /*1090*/  ISETP.GT.U32.AND P6, PT, R2, R19, PT ;  /* 0x000000130200720c */ /* 0x000fe20003fc4070 */
[----:B------:R-:W-:Y:S02]  /*10a0*/  IMAD.MOV R9, RZ, RZ, -R9 ;  /* 0x000000ffff097224 */ /* 0x000fe400078e0a09 */
[----:B------:R-:W-:Y:S01]  /*10b0*/  @!P0 IMAD.IADD R13, R13, 0x1, -R2 ;  /* 0x000000010d0d8824 */ /* 0x000fe200078e0a02 */
[----:B------:R-:W-:Y:S01]  /*10c0*/  ISETP.GE.AND P0, PT, R16, RZ, PT ;  /* 0x000000ff1000720c */ /* 0x000fe20003f06270 */
[----:B------:R-:W-:-:S04]  /*10d0*/  IMAD.HI.U32 R11, R8, R23, RZ ;  /* 0x00000017080b7227 */ /* 0x000fc800078e00ff */
[----:B------:R-:W-:Y:S02]  /*10e0*/  IMAD R18, R2, R9, R27 ;  /* 0x0000000902127224 */ /* 0x000fe400078e021b */
[----:B------:R-:W-:Y:S02]  /*10f0*/  IMAD.MOV.U32 R9, RZ, RZ, R13 ;  /* 0x000000ffff097224 */ /* 0x000fe400078e000d */
[----:B------:R-:W-:-:S04]  /*1100*/  IMAD.HI.U32 R16, R8, R25, RZ ;  /* 0x0000001908107227 */ /* 0x000fc800078e00ff */
[----:B------:R-:W-:Y:S01]  /*1110*/  @!P3 IMAD.IADD R14, R14, 0x1, -R2 ;  /* 0x000000010e0eb824 */ /* 0x000fe200078e0a02 */
[C---:B------:R-:W-:Y:S01]  /*1120*/  ISETP.GT.U32.AND P3, PT, R2.reuse, R12, PT ;  /* 0x0000000c0200720c */ /* 0x040fe20003f64070 */
[----:B------:R-:W-:Y:S02]  /*1130*/  IMAD.MOV R11, RZ, RZ, -R11 ;  /* 0x000000ffff0b7224 */ /* 0x000fe400078e0a0b */
[----:B------:R-:W-:Y:S01]  /*1140*/  @!P2 IMAD.MOV R9, RZ, RZ, -R9 ;  /* 0x000000ffff09a224 */ /* 0x000fe200078e0a09 */
[C---:B------:R-:W-:Y:S01]  /*1150*/  ISETP.GT.U32.AND P2, PT, R2.reuse, R17, PT ;  /* 0x000000110200720c */ /* 0x040fe20003f44070 */
[----:B------:R-:W-:Y:S02]  /*1160*/  IMAD.MOV R21, RZ, RZ, -R16 ;  /* 0x000000ffff157224 */ /* 0x000fe400078e0a10 */
[C---:B------:R-:W-:Y:S01]  /*1170*/  IMAD R16, R2.reuse, R11, R23 ;  /* 0x0000000b02107224 */ /* 0x040fe200078e0217 */
[----:B------:R-:W-:Y:S01]  /*1180*/  IABS R23, R29 ;  /* 0x0000001d00177213 */ /* 0x000fe20000000000 */
[----:B------:R-:W-:Y:S01]  /*1190*/  @!P6 IMAD.IADD R19, R19, 0x1, -R2 ;  /* 0x000000011313e824 */ /* 0x000fe200078e0a02 */
[----:B------:R-:W-:Y:S01]  /*11a0*/  ISETP.GT.U32.AND P6, PT, R2, R14, PT ;  /* 0x0000000e0200720c */ /* 0x000fe20003fc4070 */
[----:B------:R-:W-:-:S02]  /*11b0*/  IMAD.MOV.U32 R11, RZ, RZ, R15 ;  /* 0x000000ffff0b7224 */ /* 0x000fc400078e000f */
[C---:B------:R-:W-:Y:S01]  /*11c0*/  IMAD R21, R2.reuse, R21, R25 ;  /* 0x0000001502157224 */ /* 0x040fe200078e0219 */
[----:B------:R-:W-:Y:S01]  /*11d0*/  IABS R25, R30 ;  /* 0x0000001e00197213 */ /* 0x000fe20000000000 */
[----:B------:R-:W-:Y:S01]  /*11e0*/  @!P1 IMAD.MOV R11, RZ, RZ, -R11 ;  /* 0x000000ffff0b9224 */ /* 0x000fe200078e0a0b */
[C---:B------:R-:W-:Y:S01]  /*11f0*/  ISETP.GT.U32.AND P1, PT, R2.reuse, R16, PT ;  /* 0x000000100200720c */ /* 0x040fe20003f24070 */
[----:B------:R-:W-:Y:S01]  /*1200*/  @!P5 IMAD.MOV R10, RZ, RZ, -R10 ;  /* 0x000000ffff0ad224 */ /* 0x000fe200078e0a0a */
[----:B------:R-:W-:Y:S01]  /*1210*/  ISETP.GT.U32.AND P5, PT, R2, R19, PT ;  /* 0x000000130200720c */ /* 0x000fe20003fa4070 */
[--C-:B------:R-:W-:Y:S01]  /*1220*/  @!P3 IMAD.IADD R12, R12, 0x1, -R2.reuse ;  /* 0x000000010c0cb824 */ /* 0x100fe200078e0a02 */
[----:B------:R-:W-:Y:S01]  /*1230*/  ISETP.GT.U32.AND P3, PT, R2, R21, PT ;  /* 0x000000150200720c */ /* 0x000fe20003f64070 */
[----:B------:R-:W-:Y:S01]  /*1240*/  @!P2 IMAD.IADD R17, R17, 0x1, -R2 ;  /* 0x000000011111a824 */ /* 0x000fe200078e0a02 */
[----:B------:R-:W-:Y:S01]  /*1250*/  ISETP.GE.AND P2, PT, R20, RZ, PT ;  /* 0x000000ff1400720c */ /* 0x000fe20003f46270 */
[----:B------:R-:W-:-:S04]  /*1260*/  IMAD.HI.U32 R13, R8, R23, RZ ;  /* 0x00000017080d7227 */ /* 0x000fc800078e00ff */
[--C-:B------:R-:W-:Y:S01]  /*1270*/  @!P6 IMAD.IADD R14, R14, 0x1, -R2.reuse ;  /* 0x000000010e0ee824 */ /* 0x100fe200078e0a02 */
[----:B------:R-:W-:Y:S01]  /*1280*/  ISETP.GT.U32.AND P6, PT, R2, R18, PT ;  /* 0x000000120200720c */ /* 0x000fe20003fc4070 */
[----:B------:R-:W-:Y:S02]  /*1290*/  IMAD.MOV R13, RZ, RZ, -R13 ;  /* 0x000000ffff0d7224 */ /* 0x000fe400078e0a0d */
[--C-:B------:R-:W-:Y:S01]  /*12a0*/  @!P1 IMAD.IADD R16, R16, 0x1, -R2.reuse ;  /* 0x0000000110109824 */ /* 0x100fe200078e0a02 */
[----:B------:R-:W-:Y:S01]  /*12b0*/  ISETP.GE.AND P1, PT, R24, RZ, PT ;  /* 0x000000ff1800720c */ /* 0x000fe20003f26270 */
[----:B------:R-:W-:Y:S01]  /*12c0*/  @!P5 IMAD.IADD R19, R19, 0x1, -R2 ;  /* 0x000000011313d824 */ /* 0x000fe200078e0a02 */
[----:B------:R-:W-:Y:S01]  /*12d0*/  ISETP.GE.AND P5, PT, R22, RZ, PT ;  /* 0x000000ff1600720c */ /* 0x000fe20003fa6270 */
[----:B------:R-:W-:Y:S01]  /*12e0*/  IMAD R23, R2, R13, R23 ;  /* 0x0000000d02177224 */ /* 0x000fe200078e0217 */
[C---:B------:R-:W-:Y:S01]  /*12f0*/  LOP3.LUT R22, R3.reuse, 0x5e, RZ, 0xfc, !PT ;  /* 0x0000005e03167812 */ /* 0x040fe200078efcff */
[----:B------:R-:W-:Y:S01]  /*1300*/  IMAD.HI.U32 R15, R8, R25, RZ ;  /* 0x00000019080f7227 */ /* 0x000fe200078e00ff */
[----:B------:R-:W-:-:S03]  /*1310*/  LOP3.LUT R24, R3, 0x5c, RZ, 0xfc, !PT ;  /* 0x0000005c03187812 */ /* 0x000fc600078efcff */
[----:B------:R-:W-:Y:S01]  /*1320*/  @!P3 IMAD.IADD R21, R21, 0x1, -R2 ;  /* 0x000000011515b824 */ /* 0x000fe200078e0a02 */
[----:B------:R-:W-:Y:S01]  /*1330*/  IABS R27, R24 ;  /* 0x00000018001b7213 */ /* 0x000fe20000000000 */
[----:B------:R-:W-:Y:S01]  /*1340*/  IMAD.MOV.U32 R13, RZ, RZ, R17 ;  /* 0x000000ffff0d7224 */ /* 0x000fe200078e0011 */
[----:B------:R-:W-:Y:S01]  /*1350*/  ISETP.GE.AND P3, PT, R26, RZ, PT ;  /* 0x000000ff1a00720c */ /* 0x000fe20003f66270 */
[----:B------:R-:W-:Y:S01]  /*1360*/  @!P4 IMAD.MOV R12, RZ, RZ, -R12 ;  /* 0x000000ffff0cc224 */ /* 0x000fe200078e0a0c */
[C---:B------:R-:W-:Y:S01]  /*1370*/  ISETP.GT.U32.AND P4, PT, R2.reuse, R16, PT ;  /* 0x000000100200720c */ /* 0x040fe20003f84070 */
[----:B------:R-:W-:Y:S01]  /*1380*/  @!P2 IMAD.MOV R14, RZ, RZ, -R14 ;  /* 0x000000ffff0ea224 */ /* 0x000fe200078e0a0e */
[C---:B------:R-:W-:Y:S01]  /*1390*/  ISETP.GT.U32.AND P2, PT, R2.reuse, R23, PT ;  /* 0x000000170200720c */ /* 0x040fe20003f44070 */
[----:B------:R-:W-:Y:S01]  /*13a0*/  IMAD.MOV R15, RZ, RZ, -R15 ;  /* 0x000000ffff0f7224 */ /* 0x000fe200078e0a0f */
[C---:B------:R-:W-:Y:S01]  /*13b0*/  LOP3.LUT R26, R3.reuse, 0x56, RZ, 0xfc, !PT ;  /* 0x00000056031a7812 */ /* 0x040fe200078efcff */
[----:B------:R-:W-:Y:S01]  /*13c0*/  @!P0 IMAD.MOV R13, RZ, RZ, -R13 ;  /* 0x000000ffff0d8224 */ /* 0x000fe200078e0a0d */
[----:B------:R-:W-:Y:S01]  /*13d0*/  ISETP.GT.U32.AND P0, PT, R2, R21, PT ;  /* 0x000000150200720c */ /* 0x000fe20003f04070 */
[--C-:B------:R-:W-:Y:S01]  /*13e0*/  @!P6 IMAD.IADD R18, R18, 0x1, -R2.reuse ;  /* 0x000000011212e824 */ /* 0x100fe200078e0a02 */
[----:B------:R-:W-:Y:S01]  /*13f0*/  IABS R31, R26 ;  /* 0x0000001a001f7213 */ /* 0x000fe20000000000 */
[C---:B------:R-:W-:Y:S01]  /*1400*/  IMAD R20, R2.reuse, R15, R25 ;  /* 0x0000000f02147224 */ /* 0x040fe200078e0219 */
[----:B------:R-:W-:Y:S01]  /*1410*/  IABS R25, R22 ;  /* 0x0000001600197213 */ /* 0x000fe20000000000 */
[----:B------:R-:W-:Y:S01]  /*1420*/  IMAD.MOV.U32 R15, RZ, RZ, R19 ;  /* 0x000000ffff0f7224 */ /* 0x000fe200078e0013 */
[----:B------:R-:W-:Y:S01]  /*1430*/  ISETP.GT.U32.AND P6, PT, R2, R18, PT ;  /* 0x000000120200720c */ /* 0x000fe20003fc4070 */
[----:B------:R-:W-:Y:S01]  /*1440*/  @!P4 IMAD.IADD R16, R16, 0x1, -R2 ;  /* 0x000000011010c824 */ /* 0x000fe200078e0a02 */
[----:B------:R-:W-:Y:S01]  /*1450*/  ISETP.GT.U32.AND P4, PT, R2, R20, PT ;  /* 0x000000140200720c */ /* 0x000fe20003f84070 */
[----:B------:R-:W-:Y:S01]  /*1460*/  @!P5 IMAD.MOV R15, RZ, RZ, -R15 ;  /* 0x000000ffff0fd224 */ /* 0x000fe200078e0a0f */
[----:B------:R-:W-:Y:S01]  /*1470*/  ISETP.GE.AND P5, PT, R28, RZ, PT ;  /* 0x000000ff1c00720c */ /* 0x000fe20003fa6270 */
[----:B------:R-:W-:Y:S01]  /*1480*/  IMAD.HI.U32 R17, R8, R25, RZ ;  /* 0x0000001908117227 */ /* 0x000fe200078e00ff */
[----:B------:R-:W-:-:S03]  /*1490*/  LOP3.LUT R28, R3, 0x54, RZ, 0xfc, !PT ;  /* 0x00000054031c7812 */ /* 0x000fc600078efcff */
[--C-:B------:R-:W-:Y:S01]  /*14a0*/  @!P2 IMAD.IADD R23, R23, 0x1, -R2.reuse ;  /* 0x000000011717a824 */ /* 0x100fe200078e0a02 */
[----:B------:R-:W-:Y:S01]  /*14b0*/  ISETP.GE.AND P2, PT, R22, RZ, PT ;  /* 0x000000ff1600720c */ /* 0x000fe20003f46270 */
[--C-:B------:R-:W-:Y:S01]  /*14c0*/  @!P0 IMAD.IADD R21, R21, 0x1, -R2.reuse ;  /* 0x0000000115158824 */ /* 0x100fe200078e0a02 */
[----:B------:R-:W-:Y:S01]  /*14d0*/  ISETP.GE.AND P0, PT, R29, RZ, PT ;  /* 0x000000ff1d00720c */ /* 0x000fe20003f06270 */
[----:B------:R-:W-:Y:S02]  /*14e0*/  IMAD.MOV R22, RZ, RZ, -R17 ;  /* 0x000000ffff167224 */ /* 0x000fe400078e0a11 */
[----:B------:R-:W-:Y:S02]  /*14f0*/  IMAD.MOV.U32 R17, RZ, RZ, R21 ;  /* 0x000000ffff117224 */ /* 0x000fe400078e0015 */
[----:B------:R-:W-:Y:S01]  /*1500*/  @!P6 IMAD.IADD R18, R18, 0x1, -R2 ;  /* 0x000000011212e824 */ /* 0x000fe200078e0a02 */
[----:B------:R-:W-:Y:S01]  /*1510*/  ISETP.GE.AND P6, PT, R30, RZ, PT ;  /* 0x000000ff1e00720c */ /* 0x000fe20003fc6270 */
[----:B------:R-:W-:Y:S01]  /*1520*/  IMAD R21, R2, R22, R25 ;  /* 0x0000001602157224 */ /* 0x000fe200078e0219 */
[----:B------:R-:W-:Y:S01]  /*1530*/  LOP3.LUT R30, R3, 0x52, RZ, 0xfc, !PT ;  /* 0x00000052031e7812 */ /* 0x000fe200078efcff */
[----:B------:R-:W-:-:S02]  /*1540*/  @!P5 IMAD.MOV R18, RZ, RZ, -R18 ;  /* 0x000000ffff12d224 */ /* 0x000fc400078e0a12 */
[----:B------:R-:W-:Y:S01]  /*1550*/  @!P4 IMAD.IADD R20, R20, 0x1, -R2 ;  /* 0x000000011414c824 */ /* 0x000fe200078e0a02 */
[C---:B------:R-:W-:Y:S01]  /*1560*/  ISETP.GT.U32.AND P5, PT, R2.reuse, R21, PT ;  /* 0x000000150200720c */ /* 0x040fe20003fa4070 */
[----:B------:R-:W-:Y:S01]  /*1570*/  @!P1 IMAD.MOV R16, RZ, RZ, -R16 ;  /* 0x000000ffff109224 */ /* 0x000fe200078e0a10 */
[----:B------:R-:W-:Y:S01]  /*1580*/  ISETP.GT.U32.AND P1, PT, R2, R23, PT ;  /* 0x000000170200720c */ /* 0x000fe20003f24070 */
[----:B------:R-:W-:Y:S01]  /*1590*/  IMAD.HI.U32 R19, R8, R27, RZ ;  /* 0x0000001b08137227 */ /* 0x000fe200078e00ff */
[----:B------:R-:W-:-:S03]  /*15a0*/  ISETP.GT.U32.AND P4, PT, R2, R20, PT ;  /* 0x000000140200720c */ /* 0x000fc60003f84070 */
[----:B------:R-:W-:Y:S02]  /*15b0*/  IMAD.MOV R19, RZ, RZ, -R19 ;  /* 0x000000ffff137224 */ /* 0x000fe400078e0a13 */
[----:B------:R-:W-:Y:S01]  /*15c0*/  @!P3 IMAD.MOV R17, RZ, RZ, -R17 ;  /* 0x000000ffff11b224 */ /* 0x000fe200078e0a11 */
[----:B------:R-:W-:Y:S01]  /*15d0*/  ISETP.GE.AND P3, PT, R24, RZ, PT ;  /* 0x000000ff1800720c */ /* 0x000fe20003f66270 */
[----:B------:R-:W-:Y:S01]  /*15e0*/  IMAD R22, R2, R19, R27 ;  /* 0x0000001302167224 */ /* 0x000fe200078e021b */
[----:B------:R-:W-:Y:S01]  /*15f0*/  LOP3.LUT R19, R3, 0x5a, RZ, 0xfc, !PT ;  /* 0x0000005a03137812 */ /* 0x000fe200078efcff */
[--C-:B------:R-:W-:Y:S01]  /*1600*/  @!P5 IMAD.IADD R21, R21, 0x1, -R2.reuse ;  /* 0x000000011515d824 */ /* 0x100fe200078e0a02 */
[----:B------:R-:W-:Y:S01]  /*1610*/  LOP3.LUT R24, R3, 0x58, RZ, 0xfc, !PT ;  /* 0x0000005803187812 */ /* 0x000fe200078efcff */
[--C-:B------:R-:W-:Y:S01]  /*1620*/  @!P1 IMAD.IADD R23, R23, 0x1, -R2.reuse ;  /* 0x0000000117179824 */ /* 0x100fe200078e0a02 */
[----:B------:R-:W-:Y:S01]  /*1630*/  IABS R27, R19 ;  /* 0x00000013001b7213 */ /* 0x000fe20000000000 */
[----:B------:R-:W-:Y:S01]  /*1640*/  @!P4 IMAD.IADD R20, R20, 0x1, -R2 ;  /* 0x000000011414c824 */ /* 0x000fe200078e0a02 */
[----:B------:R-:W-:Y:S01]  /*1650*/  ISETP.GE.AND P1, PT, R19, RZ, PT ;  /* 0x000000ff1300720c */ /* 0x000fe20003f26270 */
[----:B------:R-:W-:Y:S01]  /*1660*/  IMAD.MOV.U32 R19, RZ, RZ, R23 ;  /* 0x000000ffff137224 */ /* 0x000fe200078e0017 */
[----:B------:R-:W-:Y:S01]  /*1670*/  ISETP.GT.U32.AND P5, PT, R2, R21, PT ;  /* 0x000000150200720c */ /* 0x000fe20003fa4070 */
[----:B------:R-:W-:Y:S01]  /*1680*/  IMAD.HI.U32 R23, R8, R27, RZ ;  /* 0x0000001b08177227 */ /* 0x000fe200078e00ff */
[----:B------:R-:W-:-:S02]  /*1690*/  ISETP.GT.U32.AND P4, PT, R2, R22, PT ;  /* 0x000000160200720c */ /* 0x000fc40003f84070 */
[----:B------:R-:W-:Y:S01]  /*16a0*/  IABS R29, R24 ;  /* 0x00000018001d7213 */ /* 0x000fe20000000000 */
[----:B------:R-:W-:Y:S02]  /*16b0*/  IMAD.MOV R23, RZ, RZ, -R23 ;  /* 0x000000ffff177224 */ /* 0x000fe400078e0a17 */
[----:B------:R-:W-:-:S04]  /*16c0*/  IMAD.HI.U32 R25, R8, R31, RZ ;  /* 0x0000001f08197227 */ /* 0x000fc800078e00ff */
[----:B------:R-:W-:Y:S01]  /*16d0*/  IMAD R23, R2, R23, R27 ;  /* 0x0000001702177224 */ /* 0x000fe200078e021b */
[----:B------:R-:W-:Y:S01]  /*16e0*/  IABS R27, R28 ;  /* 0x0000001c001b7213 */ /* 0x000fe20000000000 */
[--C-:B------:R-:W-:Y:S02]  /*16f0*/  @!P5 IMAD.IADD R21, R21, 0x1, -R2.reuse ;  /* 0x000000011515d824 */ /* 0x100fe400078e0a02 */
[----:B------:R-:W-:Y:S01]  /*1700*/  @!P4 IMAD.IADD R22, R22, 0x1, -R2 ;  /* 0x000000011616c824 */ /* 0x000fe200078e0a02 */
[----:B------:R-:W-:Y:S01]  /*1710*/  ISETP.GT.U32.AND P5, PT, R2, R23, PT ;  /* 0x000000170200720c */ /* 0x000fe20003fa4070 */
[----:B------:R-:W-:Y:S01]  /*1720*/  @!P0 IMAD.MOV R19, RZ, RZ, -R19 ;  /* 0x000000ffff138224 */ /* 0x000fe200078e0a13 */
[----:B------:R-:W-:Y:S01]  /*1730*/  ISETP.GE.AND P0, PT, R24, RZ, PT ;  /* 0x000000ff1800720c */ /* 0x000fe20003f06270 */
[----:B------:R-:W-:Y:S01]  /*1740*/  IMAD.MOV R25, RZ, RZ, -R25 ;  /* 0x000000ffff197224 */ /* 0x000fe200078e0a19 */
[----:B------:R-:W-:Y:S01]  /*1750*/  ISETP.GT.U32.AND P4, PT, R2, R22, PT ;  /* 0x000000160200720c */ /* 0x000fe20003f84070 */
[----:B------:R-:W-:-:S04]  /*1760*/  IMAD.HI.U32 R24, R8, R29, RZ ;  /* 0x0000001d08187227 */ /* 0x000fc800078e00ff */
[C---:B------:R-:W-:Y:S01]  /*1770*/  IMAD R25, R2.reuse, R25, R31 ;  /* 0x0000001902197224 */ /* 0x040fe200078e021f */
[----:B------:R-:W-:Y:S01]  /*1780*/  IABS R31, R30 ;  /* 0x0000001e001f7213 */ /* 0x000fe20000000000 */
[----:B------:R-:W-:Y:S02]  /*1790*/  IMAD.MOV R24, RZ, RZ, -R24 ;  /* 0x000000ffff187224 */ /* 0x000fe400078e0a18 */
[--C-:B------:R-:W-:Y:S01]  /*17a0*/  @!P5 IMAD.IADD R23, R23, 0x1, -R2.reuse ;  /* 0x000000011717d824 */ /* 0x100fe200078e0a02 */
[C---:B------:R-:W-:Y:S01]  /*17b0*/  ISETP.GT.U32.AND P5, PT, R2.reuse, R25, PT ;  /* 0x000000190200720c */ /* 0x040fe20003fa4070 */
[----:B------:R-:W-:Y:S02]  /*17c0*/  IMAD R24, R2, R24, R29 ;  /* 0x0000001802187224 */ /* 0x000fe400078e021d */
[----:B------:R-:W-:Y:S02]  /*17d0*/  @!P4 IMAD.IADD R22, R22, 0x1, -R2 ;  /* 0x000000011616c824 */ /* 0x000fe400078e0a02 */
[----:B------:R-:W-:Y:S01]  /*17e0*/  @!P6 IMAD.MOV R20, RZ, RZ, -R20 ;  /* 0x000000ffff14e224 */ /* 0x000fe200078e0a14 */
[----:B------:R-:W-:Y:S01]  /*17f0*/  ISETP.GT.U32.AND P4, PT, R2, R24, PT ;  /* 0x000000180200720c */ /* 0x000fe20003f84070 */
[----:B------:R-:W-:Y:S01]  /*1800*/  @!P2 IMAD.MOV R21, RZ, RZ, -R21 ;  /* 0x000000ffff15a224 */ /* 0x000fe200078e0a15 */
[----:B------:R-:W-:Y:S01]  /*1810*/  ISETP.GE.AND P6, PT, R26, RZ, PT ;  /* 0x000000ff1a00720c */ /* 0x000fe20003fc6270 */
[----:B------:R-:W-:Y:S01]  /*1820*/  IMAD.HI.U32 R26, R8, R27, RZ ;  /* 0x0000001b081a7227 */ /* 0x000fe200078e00ff */
[----:B------:R-:W-:-:S03]  /*1830*/  ISETP.GT.U32.AND P2, PT, R2, R23, PT ;  /* 0x000000170200720c */ /* 0x000fc60003f44070 */
[----:B------:R-:W-:Y:S02]  /*1840*/  IMAD.MOV R26, RZ, RZ, -R26 ;  /* 0x000000ffff1a7224 */ /* 0x000fe400078e0a1a */
[----:B------:R-:W-:Y:S02]  /*1850*/  @!P5 IMAD.IADD R25, R25, 0x1, -R2 ;  /* 0x000000011919d824 */ /* 0x000fe400078e0a02 */
[----:B------:R-:W-:Y:S01]  /*1860*/  @!P3 IMAD.MOV R22, RZ, RZ, -R22 ;  /* 0x000000ffff16b224 */ /* 0x000fe200078e0a16 */
[----:B------:R-:W-:Y:S01]  /*1870*/  ISETP.GE.AND P3, PT, R28, RZ, PT ;  /* 0x000000ff1c00720c */ /* 0x000fe20003f66270 */
[C---:B------:R-:W-:Y:S01]  /*1880*/  IMAD R26, R2.reuse, R26, R27 ;  /* 0x0000001a021a7224 */ /* 0x040fe200078e021b */
[----:B------:R-:W-:Y:S01]  /*1890*/  ISETP.GT.U32.AND P5, PT, R2, R25, PT ;  /* 0x000000190200720c */ /* 0x000fe20003fa4070 */
[----:B------:R-:W-:Y:S02]  /*18a0*/  @!P4 IMAD.IADD R24, R24, 0x1, -R2 ;  /* 0x000000011818c824 */ /* 0x000fe400078e0a02 */
[----:B------:R-:W-:-:S03]  /*18b0*/  IMAD.HI.U32 R28, R8, R33, RZ ;  /* 0x00000021081c7227 */ /* 0x000fc600078e00ff */
[C---:B------:R-:W-:Y:S01]  /*18c0*/  ISETP.GT.U32.AND P4, PT, R2.reuse, R24, PT ;  /* 0x000000180200720c */ /* 0x040fe20003f84070 */
[----:B------:R-:W-:Y:S01]  /*18d0*/  @!P2 IMAD.IADD R23, R23, 0x1, -R2 ;  /* 0x000000011717a824 */ /* 0x000fe200078e0a02 */
[----:B------:R-:W-:Y:S01]  /*18e0*/  ISETP.GT.U32.AND P2, PT, R2, R26, PT ;  /* 0x0000001a0200720c */ /* 0x000fe20003f44070 */
[----:B------:R-:W-:-:S04]  /*18f0*/  IMAD.HI.U32 R27, R8, R31, RZ ;  /* 0x0000001f081b7227 */ /* 0x000fc800078e00ff */
[----:B------:R-:W-:-:S04]  /*1900*/  IMAD.HI.U32 R29, R8, R35, RZ ;  /* 0x00000023081d7227 */ /* 0x000fc800078e00ff */
[----:B------:R-:W-:Y:S02]  /*1910*/  IMAD.MOV R28, RZ, RZ, -R28 ;  /* 0x000000ffff1c7224 */ /* 0x000fe400078e0a1c */
[----:B------:R-:W-:Y:S02]  /*1920*/  IMAD.MOV R27, RZ, RZ, -R27 ;  /* 0x000000ffff1b7224 */ /* 0x000fe400078e0a1b */
[----:B------:R-:W-:Y:S02]  /*1930*/  IMAD.MOV R29, RZ, RZ, -R29 ;  /* 0x000000ffff1d7224 */ /* 0x000fe400078e0a1d */
[C---:B------:R-:W-:Y:S02]  /*1940*/  IMAD R28, R2.reuse, R28, R33 ;  /* 0x0000001c021c7224 */ /* 0x040fe400078e0221 */
[C---:B------:R-:W-:Y:S01]  /*1950*/  IMAD R27, R2.reuse, R27, R31 ;  /* 0x0000001b021b7224 */ /* 0x040fe200078e021f */
[----:B------:R-:W-:Y:S01]  /*1960*/  IABS R31, R36 ;  /* 0x00000024001f7213 */ /* 0x000fe20000000000 */
[----:B------:R-:W-:-:S02]  /*1970*/  IMAD R29, R2, R29, R35 ;  /* 0x0000001d021d7224 */ /* 0x000fc400078e0223 */
[--C-:B------:R-:W-:Y:S01]  /*1980*/  @!P5 IMAD.IADD R25, R25, 0x1, -R2.reuse ;  /* 0x000000011919d824 */ /* 0x100fe200078e0a02 */
[----:B------:R-:W-:Y:S01]  /*1990*/  ISETP.GT.U32.AND P5, PT, R2, R28, PT ;  /* 0x0000001c0200720c */ /* 0x000fe20003fa4070 */
[--C-:B------:R-:W-:Y:S01]  /*19a0*/  @!P2 IMAD.IADD R26, R26, 0x1, -R2.reuse ;  /* 0x000000011a1aa824 */ /* 0x100fe200078e0a02 */
[C---:B------:R-:W-:Y:S01]  /*19b0*/  ISETP.GT.U32.AND P2, PT, R2.reuse, R27, PT ;  /* 0x0000001b0200720c */ /* 0x040fe20003f44070 */
[----:B------:R-:W-:Y:S01]  /*19c0*/  @!P6 IMAD.MOV R25, RZ, RZ, -R25 ;  /* 0x000000ffff19e224 */ /* 0x000fe200078e0a19 */
[----:B------:R-:W-:Y:S01]  /*19d0*/  ISETP.GT.U32.AND P6, PT, R2, R29, PT ;  /* 0x0000001d0200720c */ /* 0x000fe20003fc4070 */
[----:B------:R-:W-:Y:S01]  /*19e0*/  @!P4 IMAD.IADD R24, R24, 0x1, -R2 ;  /* 0x000000011818c824 */ /* 0x000fe200078e0a02 */
[----:B------:R-:W-:Y:S01]  /*19f0*/  ISETP.GE.AND P4, PT, R30, RZ, PT ;  /* 0x000000ff1e00720c */ /* 0x000fe20003f86270 */
[----:B------:R-:W-:-:S04]  /*1a00*/  IMAD.HI.U32 R30, R8, R31, RZ ;  /* 0x0000001f081e7227 */ /* 0x000fc800078e00ff */
[----:B------:R-:W-:Y:S01]  /*1a10*/  @!P0 IMAD.MOV R24, RZ, RZ, -R24 ;  /* 0x000000ffff188224 */ /* 0x000fe200078e0a18 */
[----:B------:R-:W-:Y:S01]  /*1a20*/  ISETP.GE.AND P0, PT, R32, RZ, PT ;  /* 0x000000ff2000720c */ /* 0x000fe20003f06270 */
[----:B------:R-:W-:Y:S01]  /*1a30*/  @!P5 IMAD.IADD R28, R28, 0x1, -R2 ;  /* 0x000000011c1cd824 */ /* 0x000fe200078e0a02 */
[----:B------:R-:W-:Y:S01]  /*1a40*/  LOP3.LUT R32, R3, 0x4a, RZ, 0xfc, !PT ;  /* 0x0000004a03207812 */ /* 0x000fe200078efcff */
[----:B------:R-:W-:Y:S02]  /*1a50*/  IMAD.MOV R30, RZ, RZ, -R30 ;  /* 0x000000ffff1e7224 */ /* 0x000fe400078e0a1e */
[--C-:B------:R-:W-:Y:S01]  /*1a60*/  @!P2 IMAD.IADD R27, R27, 0x1, -R2.reuse ;  /* 0x000000011b1ba824 */ /* 0x100fe200078e0a02 */
[----:B------:R-:W-:Y:S01]  /*1a70*/  IABS R33, R32 ;  /* 0x0000002000217213 */ /* 0x000fe20000000000 */
[----:B------:R-:W-:Y:S01]  /*1a80*/  @!P6 IMAD.IADD R29, R29, 0x1, -R2 ;  /* 0x000000011d1de824 */ /* 0x000fe200078e0a02 */
[C---:B------:R-:W-:Y:S01]  /*1a90*/  ISETP.GT.U32.AND P6, PT, R2.reuse, R28, PT ;  /* 0x0000001c0200720c */ /* 0x040fe20003fc4070 */
[C---:B------:R-:W-:Y:S01]  /*1aa0*/  IMAD R30, R2.reuse, R30, R31 ;  /* 0x0000001e021e7224 */ /* 0x040fe200078e021f */
[----:B------:R-:W-:Y:S01]  /*1ab0*/  ISETP.GT.U32.AND P5, PT, R2, R27, PT ;  /* 0x0000001b0200720c */ /* 0x000fe20003fa4070 */
[----:B------:R-:W-:Y:S01]  /*1ac0*/  IMAD.HI.U32 R31, R8, R33, RZ ;  /* 0x00000021081f7227 */ /* 0x000fe200078e00ff */
[----:B------:R-:W-:-:S02]  /*1ad0*/  ISETP.GE.AND P2, PT, R36, RZ, PT ;  /* 0x000000ff2400720c */ /* 0x000fc40003f46270 */
[----:B------:R-:W-:Y:S01]  /*1ae0*/  LOP3.LUT R36, R3, 0x46, RZ, 0xfc, !PT ;  /* 0x0000004603247812 */ /* 0x000fe200078efcff */
[----:B------:R-:W-:Y:S01]  /*1af0*/  @!P1 IMAD.MOV R23, RZ, RZ, -R23 ;  /* 0x000000ffff179224 */ /* 0x000fe200078e0a17 */
[----:B------:R-:W-:Y:S01]  /*1b00*/  ISETP.GT.U32.AND P1, PT, R2, R26, PT ;  /* 0x0000001a0200720c */ /* 0x000fe20003f24070 */
[----:B------:R-:W-:Y:S01]  /*1b10*/  IMAD.MOV R31, RZ, RZ, -R31 ;  /* 0x000000ffff1f7224 */ /* 0x000fe200078e0a1f */
[----:B------:R-:W-:Y:S01]  /*1b20*/  IABS R37, R36 ;  /* 0x0000002400257213 */ /* 0x000fe20000000000 */
[----:B------:R-:W-:-:S04]  /*1b30*/  IMAD.HI.U32 R66, R8, R85, RZ ;  /* 0x0000005508427227 */ /* 0x000fc800078e00ff */
[----:B------:R-:W-:Y:S02]  /*1b40*/  IMAD R31, R2, R31, R33 ;  /* 0x0000001f021f7224 */ /* 0x000fe400078e0221 */
[--C-:B------:R-:W-:Y:S02]  /*1b50*/  @!P6 IMAD.IADD R28, R28, 0x1, -R2.reuse ;  /* 0x000000011c1ce824 */ /* 0x100fe400078e0a02 */
[--C-:B------:R-:W-:Y:S01]  /*1b60*/  @!P5 IMAD.IADD R27, R27, 0x1, -R2.reuse ;  /* 0x000000011b1bd824 */ /* 0x100fe200078e0a02 */
[----:B------:R-:W-:Y:S01]  /*1b70*/  ISETP.GT.U32.AND P6, PT, R2, R31, PT ;  /* 0x0000001f0200720c */ /* 0x000fe20003fc4070 */
[----:B------:R-:W-:Y:S01]  /*1b80*/  @!P1 IMAD.IADD R26, R26, 0x1, -R2 ;  /* 0x000000011a1a9824 */ /* 0x000fe200078e0a02 */
[----:B------:R-:W-:Y:S01]  /*1b90*/  ISETP.GT.U32.AND P5, PT, R2, R30, PT ;  /* 0x0000001e0200720c */ /* 0x000fe20003fa4070 */
[----:B------:R-:W-:Y:S01]  /*1ba0*/  IMAD.HI.U32 R33, R8, R37, RZ ;  /* 0x0000002508217227 */ /* 0x000fe200078e00ff */
[----:B------:R-:W-:Y:S02]  /*1bb0*/  ISETP.GE.AND P1, PT, R34, RZ, PT ;  /* 0x000000ff2200720c */ /* 0x000fe40003f26270 */
[----:B------:R-:W-:Y:S01]  /*1bc0*/  LOP3.LUT R34, R3, 0x48, RZ, 0xfc, !PT ;  /* 0x0000004803227812 */ /* 0x000fe200078efcff */
[----:B------:R-:W-:Y:S01]  /*1bd0*/  @!P3 IMAD.MOV R26, RZ, RZ, -R26 ;  /* 0x000000ffff1ab224 */ /* 0x000fe200078e0a1a */
[----:B------:R-:W-:Y:S01]  /*1be0*/  ISETP.GT.U32.AND P3, PT, R2, R29, PT ;  /* 0x0000001d0200720c */ /* 0x000fe20003f64070 */
[----:B------:R-:W-:Y:S01]  /*1bf0*/  IMAD.MOV R33, RZ, RZ, -R33 ;  /* 0x000000ffff217224 */ /* 0x000fe200078e0a21 */
[----:B------:R-:W-:Y:S01]  /*1c00*/  IABS R35, R34 ;  /* 0x0000002200237213 */ /* 0x000fe20000000000 */
[----:B------:R-:W-:-:S02]  /*1c10*/  @!P4 IMAD.MOV R27, RZ, RZ, -R27 ;  /* 0x000000ffff1bc224 */ /* 0x000fc400078e0a1b */
[--C-:B------:R-:W-:Y:S02]  /*1c20*/  @!P6 IMAD.IADD R31, R31, 0x1, -R2.reuse ;  /* 0x000000011f1fe824 */ /* 0x100fe400078e0a02 */
[--C-:B------:R-:W-:Y:S01]  /*1c30*/  @!P5 IMAD.IADD R30, R30, 0x1, -R2.reuse ;  /* 0x000000011e1ed824 */ /* 0x100fe200078e0a02 */
[----:B------:R-:W-:Y:S01]  /*1c40*/  ISETP.GE.AND P5, PT, R34, RZ, PT ;  /* 0x000000ff2200720c */ /* 0x000fe20003fa6270 */
[----:B------:R-:W-:Y:S01]  /*1c50*/  IMAD.HI.U32 R34, R8, R39, RZ ;  /* 0x0000002708227227 */ /* 0x000fe200078e00ff */
[C---:B------:R-:W-:Y:S02]  /*1c60*/  ISETP.GT.U32.AND P6, PT, R2.reuse, R31, PT ;  /* 0x0000001f0200720c */ /* 0x040fe40003fc4070 */
[----:B------:R-:W-:Y:S01]  /*1c70*/  ISETP.GT.U32.AND P4, PT, R2, R30, PT ;  /* 0x0000001e0200720c */ /* 0x000fe20003f84070 */
[----:B------:R-:W-:Y:S01]  /*1c80*/  @!P3 IMAD.IADD R29, R29, 0x1, -R2 ;  /* 0x000000011d1db824 */ /* 0x000fe200078e0a02 */
[----:B------:R-:W-:Y:S01]  /*1c90*/  ISETP.GE.AND P3, PT, R32, RZ, PT ;  /* 0x000000ff2000720c */ /* 0x000fe20003f66270 */
[----:B------:R-:W-:-:S02]  /*1ca0*/  IMAD.MOV R34, RZ, RZ, -R34 ;  /* 0x000000ffff227224 */ /* 0x000fc400078e0a22 */
[C---:B------:R-:W-:Y:S01]  /*1cb0*/  IMAD R33, R2.reuse, R33, R37 ;  /* 0x0000002102217224 */ /* 0x040fe200078e0225 */
[----:B------:R-:W-:Y:S01]  /*1cc0*/  IABS R37, R40 ;  /* 0x0000002800257213 */ /* 0x000fe20000000000 */
[C---:B------:R-:W-:Y:S01]  /*1cd0*/  IMAD R34, R2.reuse, R34, R39 ;  /* 0x0000002202227224 */ /* 0x040fe200078e0227 */
[----:B------:R-:W-:Y:S01]  /*1ce0*/  IABS R39, R42 ;  /* 0x0000002a00277213 */ /* 0x000fe20000000000 */
[----:B------:R-:W-:Y:S01]  /*1cf0*/  @!P1 IMAD.MOV R29, RZ, RZ, -R29 ;  /* 0x000000ffff1d9224 */ /* 0x000fe200078e0a1d */
[C---:B------:R-:W-:Y:S01]  /*1d00*/  ISETP.GT.U32.AND P1, PT, R2.reuse, R33, PT ;  /* 0x000000210200720c */ /* 0x040fe20003f24070 */
[----:B------:R-:W-:Y:S01]  /*1d10*/  @!P6 IMAD.IADD R31, R31, 0x1, -R2 ;  /* 0x000000011f1fe824 */ /* 0x000fe200078e0a02 */
[----:B------:R-:W-:Y:S01]  /*1d20*/  ISETP.GT.U32.AND P6, PT, R2, R34, PT ;  /* 0x000000220200720c */ /* 0x000fe20003fc4070 */
[----:B------:R-:W-:-:S04]  /*1d30*/  IMAD.HI.U32 R32, R8, R35, RZ ;  /* 0x0000002308207227 */ /* 0x000fc800078e00ff */
[----:B------:R-:W-:Y:S02]  /*1d40*/  IMAD.MOV R32, RZ, RZ, -R32 ;  /* 0x000000ffff207224 */ /* 0x000fe400078e0a20 */
[--C-:B------:R-:W-:Y:S01]  /*1d50*/  @!P4 IMAD.IADD R30, R30, 0x1, -R2.reuse ;  /* 0x000000011e1ec824 */ /* 0x100fe200078e0a02 */
[----:B------:R-:W-:Y:S01]  /*1d60*/  ISETP.GE.AND P4, PT, R36, RZ, PT ;  /* 0x000000ff2400720c */ /* 0x000fe20003f86270 */
[----:B------:R-:W-:Y:S02]  /*1d70*/  IMAD R32, R2, R32, R35 ;  /* 0x0000002002207224 */ /* 0x000fe400078e0223 */
[--C-:B------:R-:W-:Y:S02]  /*1d80*/  @!P1 IMAD.IADD R33, R33, 0x1, -R2.reuse ;  /* 0x0000000121219824 */ /* 0x100fe400078e0a02 */
[----:B------:R-:W-:Y:S02]  /*1d90*/  @!P6 IMAD.IADD R34, R34, 0x1, -R2 ;  /* 0x000000012222e824 */ /* 0x000fe400078e0a02 */
[----:B------:R-:W-:Y:S01]  /*1da0*/  IMAD.HI.U32 R36, R8, R39, RZ ;  /* 0x0000002708247227 */ /* 0x000fe200078e00ff */
[----:B------:R-:W-:-:S03]  /*1db0*/  ISETP.GT.U32.AND P6, PT, R2, R33, PT ;  /* 0x000000210200720c */ /* 0x000fc60003fc4070 */
[----:B------:R-:W-:Y:S01]  /*1dc0*/  @!P0 IMAD.MOV R28, RZ, RZ, -R28 ;  /* 0x000000ffff1c8224 */ /* 0x000fe200078e0a1c */
[----:B------:R-:W-:Y:S01]  /*1dd0*/  ISETP.GT.U32.AND P0, PT, R2, R32, PT ;  /* 0x000000200200720c */ /* 0x000fe20003f04070 */
[----:B------:R-:W-:Y:S02]  /*1de0*/  IMAD.MOV R36, RZ, RZ, -R36 ;  /* 0x000000ffff247224 */ /* 0x000fe400078e0a24 */
[----:B------:R-:W-:-:S04]  /*1df0*/  IMAD.HI.U32 R35, R8, R37, RZ ;  /* 0x0000002508237227 */ /* 0x000fc800078e00ff */
[C---:B------:R-:W-:Y:S01]  /*1e00*/  IMAD R36, R2.reuse, R36, R39 ;  /* 0x0000002402247224 */ /* 0x040fe200078e0227 */
[----:B------:R-:W-:Y:S01]  /*1e10*/  IABS R39, R46 ;  /* 0x0000002e00277213 */ /* 0x000fe20000000000 */
[--C-:B------:R-:W-:Y:S02]  /*1e20*/  @!P6 IMAD.IADD R33, R33, 0x1, -R2.reuse ;  /* 0x000000012121e824 */ /* 0x100fe400078e0a02 */
[----:B------:R-:W-:Y:S01]  /*1e30*/  IMAD.MOV R35, RZ, RZ, -R35 ;  /* 0x000000ffff237224 */ /* 0x000fe200078e0a23 */
[----:B------:R-:W-:Y:S01]  /*1e40*/  ISETP.GT.U32.AND P6, PT, R2, R36, PT ;  /* 0x000000240200720c */ /* 0x000fe20003fc4070 */
[----:B------:R-:W-:Y:S01]  /*1e50*/  @!P0 IMAD.IADD R32, R32, 0x1, -R2 ;  /* 0x0000000120208824 */ /* 0x000fe200078e0a02 */
[----:B------:R-:W-:Y:S01]  /*1e60*/  ISETP.GE.AND P0, PT, R38, RZ, PT ;  /* 0x000000ff2600720c */ /* 0x000fe20003f06270 */
[----:B------:R-:W-:Y:S02]  /*1e70*/  IMAD R35, R2, R35, R37 ;  /* 0x0000002302237224 */ /* 0x000fe400078e0225 */
[----:B------:R-:W-:Y:S01]  /*1e80*/  IMAD.HI.U32 R38, R8, R43, RZ ;  /* 0x0000002b08267227 */ /* 0x000fe200078e00ff */
[----:B------:R-:W-:-:S03]  /*1e90*/  ISETP.GT.U32.AND P1, PT, R2, R32, PT ;  /* 0x000000200200720c */ /* 0x000fc60003f24070 */
[----:B------:R-:W-:Y:S02]  /*1ea0*/  IMAD.MOV R38, RZ, RZ, -R38 ;  /* 0x000000ffff267224 */ /* 0x000fe400078e0a26 */
[----:B------:R-:W-:-:S04]  /*1eb0*/  IMAD.HI.U32 R37, R8, R41, RZ ;  /* 0x0000002908257227 */ /* 0x000fc800078e00ff */
[----:B------:R-:W-:Y:S02]  /*1ec0*/  @!P6 IMAD.IADD R36, R36, 0x1, -R2 ;  /* 0x000000012424e824 */ /* 0x000fe400078e0a02 */
[----:B------:R-:W-:Y:S01]  /*1ed0*/  @!P2 IMAD.MOV R30, RZ, RZ, -R30 ;  /* 0x000000ffff1ea224 */ /* 0x000fe200078e0a1e */
[----:B------:R-:W-:Y:S01]  /*1ee0*/  ISETP.GT.U32.AND P2, PT, R2, R34, PT ;  /* 0x000000220200720c */ /* 0x000fe20003f44070 */
[----:B------:R-:W-:Y:S01]  /*1ef0*/  @!P1 IMAD.IADD R32, R32, 0x1, -R2 ;  /* 0x0000000120209824 */ /* 0x000fe200078e0a02 */
[C---:B------:R-:W-:Y:S01]  /*1f00*/  ISETP.GT.U32.AND P6, PT, R2.reuse, R36, PT ;  /* 0x000000240200720c */ /* 0x040fe20003fc4070 */
[C---:B------:R-:W-:Y:S01]  /*1f10*/  IMAD R38, R2.reuse, R38, R43 ;  /* 0x0000002602267224 */ /* 0x040fe200078e022b */
[----:B------:R-:W-:Y:S01]  /*1f20*/  ISETP.GT.U32.AND P1, PT, R2, R35, PT ;  /* 0x000000230200720c */ /* 0x000fe20003f24070 */
[----:B------:R-:W-:Y:S02]  /*1f30*/  IMAD.MOV R37, RZ, RZ, -R37 ;  /* 0x000000ffff257224 */ /* 0x000fe400078e0a25 */
[----:B------:R-:W-:-:S02]  /*1f40*/  @!P3 IMAD.MOV R31, RZ, RZ, -R31 ;  /* 0x000000ffff1fb224 */ /* 0x000fc400078e0a1f */
[----:B------:R-:W-:Y:S02]  /*1f50*/  IMAD R37, R2, R37, R41 ;  /* 0x0000002502257224 */ /* 0x000fe400078e0229 */
[----:B------:R-:W-:Y:S02]  /*1f60*/  IMAD.MOV.U32 R41, RZ, RZ, R39 ;  /* 0x000000ffff297224 */ /* 0x000fe400078e0027 */
[--C-:B------:R-:W-:Y:S01]  /*1f70*/  @!P2 IMAD.IADD R34, R34, 0x1, -R2.reuse ;  /* 0x000000012222a824 */ /* 0x100fe200078e0a02 */
[----:B------:R-:W-:Y:S01]  /*1f80*/  ISETP.GE.AND P2, PT, R40, RZ, PT ;  /* 0x000000ff2800720c */ /* 0x000fe20003f46270 */
[--C-:B------:R-:W-:Y:S01]  /*1f90*/  @!P6 IMAD.IADD R36, R36, 0x1, -R2.reuse ;  /* 0x000000012424e824 */ /* 0x100fe200078e0a02 */
[----:B------:R-:W-:Y:S01]  /*1fa0*/  ISETP.GT.U32.AND P6, PT, R2, R38, PT ;  /* 0x000000260200720c */ /* 0x000fe20003fc4070 */
[----:B------:R-:W-:Y:S01]  /*1fb0*/  @!P1 IMAD.IADD R35, R35, 0x1, -R2 ;  /* 0x0000000123239824 */ /* 0x000fe200078e0a02 */
[----:B------:R-:W-:Y:S01]  /*1fc0*/  ISETP.GE.AND P1, PT, R42, RZ, PT ;  /* 0x000000ff2a00720c */ /* 0x000fe20003f26270 */
[----:B------:R-:W-:Y:S01]  /*1fd0*/  IMAD.HI.U32 R39, R8, R41, RZ ;  /* 0x0000002908277227 */ /* 0x000fe200078e00ff */
[----:B------:R-:W-:-:S02]  /*1fe0*/  LOP3.LUT R42, R3, 0x38, RZ, 0xfc, !PT ;  /* 0x00000038032a7812 */ /* 0x000fc400078efcff */
[C---:B------:R-:W-:Y:S01]  /*1ff0*/  ISETP.GT.U32.AND P3, PT, R2.reuse, R35, PT ;  /* 0x000000230200720c */ /* 0x040fe20003f64070 */
[----:B------:R-:W-:Y:S01]  /*2000*/  IMAD.MOV R39, RZ, RZ, -R39 ;  /* 0x000000ffff277224 */ /* 0x000fe200078e0a27 */
[----:B------:R-:W-:Y:S01]  /*2010*/  IABS R40, R42 ;  /* 0x0000002a00287213 */ /* 0x000fe20000000000 */
[----:B------:R-:W-:Y:S01]  /*2020*/  @!P5 IMAD.MOV R32, RZ, RZ, -R32 ;  /* 0x000000ffff20d224 */ /* 0x000fe200078e0a20 */
[C---:B------:R-:W-:Y:S01]  /*2030*/  ISETP.GT.U32.AND P5, PT, R2.reuse, R37, PT ;  /* 0x000000250200720c */ /* 0x040fe20003fa4070 */
[----:B------:R-:W-:Y:S02]  /*2040*/  IMAD R39, R2, R39, R41 ;  /* 0x0000002702277224 */ /* 0x000fe400078e0229 */
[----:B------:R-:W-:Y:S02]  /*2050*/  @!P6 IMAD.IADD R38, R38, 0x1, -R2 ;  /* 0x000000012626e824 */ /* 0x000fe400078e0a02 */
[----:B------:R-:W-:Y:S02]  /*2060*/  IMAD.MOV.U32 R41, RZ, RZ, R40 ;  /* 0x000000ffff297224 */ /* 0x000fe400078e0028 */
[----:B------:R-:W-:Y:S01]  /*2070*/  @!P1 IMAD.MOV R36, RZ, RZ, -R36 ;  /* 0x000000ffff249224 */ /* 0x000fe200078e0a24 */
[----:B------:R-:W-:Y:S01]  /*2080*/  ISETP.GT.U32.AND P6, PT, R2, R38, PT ;  /* 0x000000260200720c */ /* 0x000fe20003fc4070 */
[----:B------:R-:W-:Y:S01]  /*2090*/  IMAD.HI.U32 R40, R8, R41, RZ ;  /* 0x0000002908287227 */ /* 0x000fe200078e00ff */
[----:B------:R-:W-:-:S03]  /*20a0*/  ISETP.GT.U32.AND P1, PT, R2, R39, PT ;  /* 0x000000270200720c */ /* 0x000fc60003f24070 */
[----:B------:R-:W-:Y:S02]  /*20b0*/  IMAD.MOV R40, RZ, RZ, -R40 ;  /* 0x000000ffff287224 */ /* 0x000fe400078e0a28 */
[--C-:B------:R-:W-:Y:S01]  /*20c0*/  @!P3 IMAD.IADD R35, R35, 0x1, -R2.reuse ;  /* 0x000000012323b824 */ /* 0x100fe200078e0a02 */
[----:B------:R-:W-:Y:S01]  /*20d0*/  ISETP.GE.AND P3, PT, R46, RZ, PT ;  /* 0x000000ff2e00720c */ /* 0x000fe20003f66270 */
[----:B------:R-:W-:Y:S01]  /*20e0*/  IMAD R40, R2, R40, R41 ;  /* 0x0000002802287224 */ /* 0x000fe200078e0229 */
[----:B------:R-:W-:Y:S01]  /*20f0*/  LOP3.LUT R46, R3, 0x32, RZ, 0xfc, !PT ;  /* 0x00000032032e7812 */ /* 0x000fe200078efcff */
[----:B------:R-:W-:Y:S01]  /*2100*/  @!P2 IMAD.MOV R35, RZ, RZ, -R35 ;  /* 0x000000ffff23a224 */ /* 0x000fe200078e0a23 */
[----:B------:R-:W-:Y:S01]  /*2110*/  ISETP.GE.AND P2, PT, R42, RZ, PT ;  /* 0x000000ff2a00720c */ /* 0x000fe20003f46270 */
[--C-:B------:R-:W-:Y:S01]  /*2120*/  @!P6 IMAD.IADD R38, R38, 0x1, -R2.reuse ;  /* 0x000000012626e824 */ /* 0x100fe200078e0a02 */
[C---:B------:R-:W-:Y:S01]  /*2130*/  ISETP.GT.U32.AND P6, PT, R2.reuse, R40, PT ;  /* 0x000000280200720c */ /* 0x040fe20003fc4070 */
[--C-:B------:R-:W-:Y:S01]  /*2140*/  @!P1 IMAD.IADD R39, R39, 0x1, -R2.reuse ;  /* 0x0000000127279824 */ /* 0x100fe200078e0a02 */
[----:B------:R-:W-:Y:S01]  /*2150*/  LOP3.LUT R42, R3, 0x36, RZ, 0xfc, !PT ;  /* 0x00000036032a7812 */ /* 0x000fe200078efcff */
[----:B------:R-:W-:Y:S01]  /*2160*/  @!P5 IMAD.IADD R37, R37, 0x1, -R2 ;  /* 0x000000012525d824 */ /* 0x000fe200078e0a02 */
[----:B------:R-:W-:Y:S01]  /*2170*/  IABS R47, R46 ;  /* 0x0000002e002f7213 */ /* 0x000fe20000000000 */
[----:B------:R-:W-:Y:S01]  /*2180*/  @!P4 IMAD.MOV R33, RZ, RZ, -R33 ;  /* 0x000000ffff21c224 */ /* 0x000fe200078e0a21 */
[----:B------:R-:W-:Y:S01]  /*2190*/  IABS R43, R42 ;  /* 0x0000002a002b7213 */ /* 0x000fe20000000000 */
[----:B------:R-:W-:Y:S01]  /*21a0*/  @!P0 IMAD.MOV R34, RZ, RZ, -R34 ;  /* 0x000000ffff228224 */ /* 0x000fe200078e0a22 */
[C---:B------:R-:W-:Y:S01]  /*21b0*/  ISETP.GT.U32.AND P1, PT, R2.reuse, R39, PT ;  /* 0x000000270200720c */ /* 0x040fe20003f24070 */
[----:B------:R-:W-:Y:S01]  /*21c0*/  IMAD.MOV R70, RZ, RZ, -R66 ;  /* 0x000000ffff467224 */ /* 0x000fe200078e0a42 */
[----:B------:R-:W-:Y:S01]  /*21d0*/  ISETP.GT.U32.AND P5, PT, R2, R37, PT ;  /* 0x000000250200720c */ /* 0x000fe20003fa4070 */
[----:B------:R-:W-:Y:S01]  /*21e0*/  IMAD.HI.U32 R41, R8, R43, RZ ;  /* 0x0000002b08297227 */ /* 0x000fe200078e00ff */
[----:B------:R-:W-:-:S02]  /*21f0*/  ISETP.GE.AND P4, PT, R44, RZ, PT ;  /* 0x000000ff2c00720c */ /* 0x000fc40003f86270 */
[----:B------:R-:W-:Y:S01]  /*2200*/  LOP3.LUT R44, R3, 0x34, RZ, 0xfc, !PT ;  /* 0x00000034032c7812 */ /* 0x000fe200078efcff */
[----:B------:R-:W-:Y:S01]  /*2210*/  @!P6 IMAD.IADD R40, R40, 0x1, -R2 ;  /* 0x000000012828e824 */ /* 0x000fe200078e0a02 */
[----:B------:R-:W-:Y:S01]  /*2220*/  ISETP.GE.AND P0, PT, R45, RZ, PT ;  /* 0x000000ff2d00720c */ /* 0x000fe20003f06270 */
[----:B------:R-:W-:Y:S01]  /*2230*/  IMAD.MOV R41, RZ, RZ, -R41 ;  /* 0x000000ffff297224 */ /* 0x000fe200078e0a29 */
[----:B------:R-:W-:Y:S01]  /*2240*/  IABS R45, R44 ;  /* 0x0000002c002d7213 */ /* 0x000fe20000000000 */
[----:B------:R-:W-:Y:S01]  /*2250*/  IMAD.HI.U32 R68, R8, R87, RZ ;  /* 0x0000005708447227 */ /* 0x000fe200078e00ff */
[----:B------:R-:W-:-:S03]  /*2260*/  ISETP.GT.U32.AND P6, PT, R2, R40, PT ;  /* 0x000000280200720c */ /* 0x000fc60003fc4070 */
        /* <DEDUP_REMOVED lines=9> */
[----:B------:R-:W-:Y:S02]  /*2300*/  IMAD.MOV R42, RZ, RZ, -R42 ;  /* 0x000000ffff2a7224 */ /* 0x000fe400078e0a2a */
[--C-:B------:R-:W-:Y:S01]  /*2310*/  @!P6 IMAD.IADD R40, R40, 0x1, -R2.reuse ;  /* 0x000000012828e824 */ /* 0x100fe200078e0a02 */
[C---:B------:R-:W-:Y:S01]  /*2320*/  ISETP.GT.U32.AND P6, PT, R2.reuse, R43, PT ;  /* 0x0000002b0200720c */ /* 0x040fe20003fc4070 */
[----:B------:R-:W-:Y:S02]  /*2330*/  IMAD R42, R2, R42, R45 ;  /* 0x0000002a022a7224 */ /* 0x000fe400078e022d */
[----:B------:R-:W-:Y:S02]  /*2340*/  @!P1 IMAD.IADD R41, R41, 0x1, -R2 ;  /* 0x0000000129299824 */ /* 0x000fe400078e0a02 */
[----:B------:R-:W-:Y:S01]  /*2350*/  @!P0 IMAD.MOV R38, RZ, RZ, -R38 ;  /* 0x000000ffff268224 */ /* 0x000fe200078e0a26 */
[----:B------:R-:W-:Y:S01]  /*2360*/  ISETP.GE.AND P0, PT, R46, RZ, PT ;  /* 0x000000ff2e00720c */ /* 0x000fe20003f06270 */
[----:B------:R-:W-:Y:S01]  /*2370*/  @!P3 IMAD.MOV R39, RZ, RZ, -R39 ;  /* 0x000000ffff27b224 */ /* 0x000fe200078e0a27 */
[----:B------:R-:W-:Y:S01]  /*2380*/  ISETP.GT.U32.AND P3, PT, R2, R42, PT ;  /* 0x0000002a0200720c */ /* 0x000fe20003f64070 */
[----:B------:R-:W-:Y:S01]  /*2390*/  IMAD.HI.U32 R45, R8, R51, RZ ;  /* 0x00000033082d7227 */ /* 0x000fe200078e00ff */
[----:B------:R-:W-:-:S02]  /*23a0*/  LOP3.LUT R46, R3, 0x30, RZ, 0xfc, !PT ;  /* 0x00000030032e7812 */ /* 0x000fc400078efcff */
[----:B------:R-:W-:Y:S01]  /*23b0*/  ISETP.GT.U32.AND P1, PT, R2, R41, PT ;  /* 0x000000290200720c */ /* 0x000fe20003f24070 */
[----:B------:R-:W-:Y:S01]  /*23c0*/  @!P6 IMAD.IADD R43, R43, 0x1, -R2 ;  /* 0x000000012b2be824 */ /* 0x000fe200078e0a02 */
[----:B------:R-:W-:Y:S01]  /*23d0*/  IABS R47, R46 ;  /* 0x0000002e002f7213 */ /* 0x000fe20000000000 */
[----:B------:R-:W-:Y:S01]  /*23e0*/  @!P4 IMAD.MOV R37, RZ, RZ, -R37 ;  /* 0x000000ffff25c224 */ /* 0x000fe200078e0a25 */
[----:B------:R-:W-:Y:S01]  /*23f0*/  ISETP.GE.AND P4, PT, R44, RZ, PT ;  /* 0x000000ff2c00720c */ /* 0x000fe20003f86270 */
[----:B------:R-:W-:Y:S01]  /*2400*/  @!P2 IMAD.MOV R40, RZ, RZ, -R40 ;  /* 0x000000ffff28a224 */ /* 0x000fe200078e0a28 */
[----:B------:R-:W-:Y:S01]  /*2410*/  ISETP.GE.AND P2, PT, R46, RZ, PT ;  /* 0x000000ff2e00720c */ /* 0x000fe20003f46270 */
[----:B------:R-:W-:Y:S01]  /*2420*/  IMAD.HI.U32 R44, R8, R47, RZ ;  /* 0x0000002f082c7227 */ /* 0x000fe200078e00ff */
[----:B------:R-:W-:-:S03]  /*2430*/  ISETP.GT.U32.AND P6, PT, R2, R43, PT ;  /* 0x0000002b0200720c */ /* 0x000fc60003fc4070 */
[----:B------:R-:W-:-:S04]  /*2440*/  IMAD.HI.U32 R46, R8, R53, RZ ;  /* 0x00000035082e7227 */ /* 0x000fc800078e00ff */
[----:B------:R-:W-:Y:S02]  /*2450*/  IMAD.MOV R45, RZ, RZ, -R45 ;  /* 0x000000ffff2d7224 */ /* 0x000fe400078e0a2d */
[----:B------:R-:W-:Y:S02]  /*2460*/  @!P3 IMAD.IADD R42, R42, 0x1, -R2 ;  /* 0x000000012a2ab824 */ /* 0x000fe400078e0a02 */
[----:B------:R-:W-:Y:S02]  /*2470*/  IMAD.MOV R44, RZ, RZ, -R44 ;  /* 0x000000ffff2c7224 */ /* 0x000fe400078e0a2c */
[----:B------:R-:W-:Y:S01]  /*2480*/  @!P1 IMAD.IADD R41, R41, 0x1, -R2 ;  /* 0x0000000129299824 */ /* 0x000fe200078e0a02 */
[----:B------:R-:W-:Y:S01]  /*2490*/  ISETP.GT.U32.AND P3, PT, R2, R42, PT ;  /* 0x0000002a0200720c */ /* 0x000fe20003f64070 */
[----:B------:R-:W-:Y:S01]  /*24a0*/  IMAD.MOV R46, RZ, RZ, -R46 ;  /* 0x000000ffff2e7224 */ /* 0x000fe200078e0a2e */
[----:B------:R-:W-:Y:S01]  /*24b0*/  ISETP.GE.AND P1, PT, R50, RZ, PT ;  /* 0x000000ff3200720c */ /* 0x000fe20003f26270 */
[C---:B------:R-:W-:Y:S01]  /*24c0*/  IMAD R45, R2.reuse, R45, R51 ;  /* 0x0000002d022d7224 */ /* 0x040fe200078e0233 */
[----:B------:R-:W-:Y:S01]  /*24d0*/  LOP3.LUT R51, R3, 0x28, RZ, 0xfc, !PT ;  /* 0x0000002803337812 */ /* 0x000fe200078efcff */
[----:B------:R-:W-:-:S02]  /*24e0*/  IMAD R44, R2, R44, R47 ;  /* 0x0000002c022c7224 */ /* 0x000fc400078e022f */
[C---:B------:R-:W-:Y:S01]  /*24f0*/  IMAD R47, R2.reuse, R46, R53 ;  /* 0x0000002e022f7224 */ /* 0x040fe200078e0235 */
[----:B------:R-:W-:Y:S01]  /*2500*/  IABS R55, R51 ;  /* 0x0000003300377213 */ /* 0x000fe20000000000 */
[----:B------:R-:W-:Y:S01]  /*2510*/  @!P5 IMAD.MOV R41, RZ, RZ, -R41 ;  /* 0x000000ffff29d224 */ /* 0x000fe200078e0a29 */
[C---:B------:R-:W-:Y:S01]  /*2520*/  ISETP.GT.U32.AND P5, PT, R2.reuse, R45, PT ;  /* 0x0000002d0200720c */ /* 0x040fe20003fa4070 */
[--C-:B------:R-:W-:Y:S01]  /*2530*/  @!P6 IMAD.IADD R43, R43, 0x1, -R2.reuse ;  /* 0x000000012b2be824 */ /* 0x100fe200078e0a02 */
[----:B------:R-:W-:Y:S01]  /*2540*/  ISETP.GT.U32.AND P6, PT, R2, R47, PT ;  /* 0x0000002f0200720c */ /* 0x000fe20003fc4070 */
[----:B------:R-:W-:Y:S01]  /*2550*/  @!P3 IMAD.IADD R42, R42, 0x1, -R2 ;  /* 0x000000012a2ab824 */ /* 0x000fe200078e0a02 */
[----:B------:R-:W-:Y:S01]  /*2560*/  ISETP.GT.U32.AND P3, PT, R2, R44, PT ;  /* 0x0000002c0200720c */ /* 0x000fe20003f64070 */
[----:B------:R-:W-:Y:S01]  /*2570*/  IMAD.HI.U32 R50, R8, R55, RZ ;  /* 0x0000003708327227 */ /* 0x000fe200078e00ff */
[----:B------:R-:W-:-:S03]  /*2580*/  LOP3.LUT R46, R3, 0x2a, RZ, 0xfc, !PT ;  /* 0x0000002a032e7812 */ /* 0x000fc600078efcff */
[----:B------:R-:W-:Y:S01]  /*2590*/  IMAD.MOV R50, RZ, RZ, -R50 ;  /* 0x000000ffff327224 */ /* 0x000fe200078e0a32 */
[----:B------:R-:W-:Y:S01]  /*25a0*/  IABS R53, R46 ;  /* 0x0000002e00357213 */ /* 0x000fe20000000000 */
[----:B------:R-:W-:Y:S01]  /*25b0*/  @!P4 IMAD.MOV R42, RZ, RZ, -R42 ;  /* 0x000000ffff2ac224 */ /* 0x000fe200078e0a2a */
[----:B------:R-:W-:Y:S01]  /*25c0*/  ISETP.GE.AND P4, PT, R52, RZ, PT ;  /* 0x000000ff3400720c */ /* 0x000fe20003f86270 */
[--C-:B------:R-:W-:Y:S01]  /*25d0*/  @!P5 IMAD.IADD R45, R45, 0x1, -R2.reuse ;  /* 0x000000012d2dd824 */ /* 0x100fe200078e0a02 */
[----:B------:R-:W-:Y:S01]  /*25e0*/  LOP3.LUT R52, R3, 0x26, RZ, 0xfc, !PT ;  /* 0x0000002603347812 */ /* 0x000fe200078efcff */
[--C-:B------:R-:W-:Y:S02]  /*25f0*/  @!P6 IMAD.IADD R47, R47, 0x1, -R2.reuse ;  /* 0x000000012f2fe824 */ /* 0x100fe400078e0a02 */
[----:B------:R-:W-:Y:S01]  /*2600*/  @!P3 IMAD.IADD R44, R44, 0x1, -R2 ;  /* 0x000000012c2cb824 */ /* 0x000fe200078e0a02 */
[C---:B------:R-:W-:Y:S01]  /*2610*/  ISETP.GT.U32.AND P6, PT, R2.reuse, R45, PT ;  /* 0x0000002d0200720c */ /* 0x040fe20003fc4070 */
[----:B------:R-:W-:Y:S01]  /*2620*/  IMAD R55, R2, R50, R55 ;  /* 0x0000003202377224 */ /* 0x000fe200078e0237 */
[----:B------:R-:W-:Y:S01]  /*2630*/  ISETP.GE.AND P3, PT, R46, RZ, PT ;  /* 0x000000ff2e00720c */ /* 0x000fe20003f66270 */
[----:B------:R-:W-:Y:S01]  /*2640*/  IMAD.HI.U32 R46, R8, R53, RZ ;  /* 0x00000035082e7227 */ /* 0x000fe200078e00ff */
[----:B------:R-:W-:-:S02]  /*2650*/  IABS R57, R52 ;  /* 0x0000003400397213 */ /* 0x000fc40000000000 */
[C---:B------:R-:W-:Y:S01]  /*2660*/  ISETP.GT.U32.AND P5, PT, R2.reuse, R44, PT ;  /* 0x0000002c0200720c */ /* 0x040fe20003fa4070 */
[----:B------:R-:W-:Y:S02]  /*2670*/  IMAD.MOV R46, RZ, RZ, -R46 ;  /* 0x000000ffff2e7224 */ /* 0x000fe400078e0a2e */
[----:B------:R-:W-:Y:S01]  /*2680*/  @!P0 IMAD.MOV R43, RZ, RZ, -R43 ;  /* 0x000000ffff2b8224 */ /* 0x000fe200078e0a2b */
[C---:B------:R-:W-:Y:S01]  /*2690*/  ISETP.GT.U32.AND P0, PT, R2.reuse, R47, PT ;  /* 0x0000002f0200720c */ /* 0x040fe20003f04070 */
[C---:B------:R-:W-:Y:S02]  /*26a0*/  IMAD R53, R2.reuse, R46, R53 ;  /* 0x0000002e02357224 */ /* 0x040fe400078e0235 */
[----:B------:R-:W-:Y:S01]  /*26b0*/  @!P6 IMAD.IADD R45, R45, 0x1, -R2 ;  /* 0x000000012d2de824 */ /* 0x000fe200078e0a02 */
[----:B------:R-:W-:Y:S01]  /*26c0*/  ISETP.GT.U32.AND P6, PT, R2, R55, PT ;  /* 0x000000370200720c */ /* 0x000fe20003fc4070 */
[----:B------:R-:W-:-:S04]  /*26d0*/  IMAD.HI.U32 R46, R8, R57, RZ ;  /* 0x00000039082e7227 */ /* 0x000fc800078e00ff */
[----:B------:R-:W-:Y:S02]  /*26e0*/  IMAD.MOV R50, RZ, RZ, -R46 ;  /* 0x000000ffff327224 */ /* 0x000fe400078e0a2e */
[----:B------:R-:W-:-:S04]  /*26f0*/  IMAD.HI.U32 R46, R8, R59, RZ ;  /* 0x0000003b082e7227 */ /* 0x000fc800078e00ff */
[C---:B------:R-:W-:Y:S02]  /*2700*/  IMAD R57, R2.reuse, R50, R57 ;  /* 0x0000003202397224 */ /* 0x040fe400078e0239 */
[--C-:B------:R-:W-:Y:S02]  /*2710*/  @!P6 IMAD.IADD R55, R55, 0x1, -R2.reuse ;  /* 0x000000013737e824 */ /* 0x100fe400078e0a02 */
[----:B------:R-:W-:Y:S01]  /*2720*/  @!P1 IMAD.MOV R45, RZ, RZ, -R45 ;  /* 0x000000ffff2d9224 */ /* 0x000fe200078e0a2d */
[C---:B------:R-:W-:Y:S01]  /*2730*/  ISETP.GT.U32.AND P1, PT, R2.reuse, R57, PT ;  /* 0x000000390200720c */ /* 0x040fe20003f24070 */
[----:B------:R-:W-:Y:S01]  /*2740*/  @!P0 IMAD.IADD R47, R47, 0x1, -R2 ;  /* 0x000000012f2f8824 */ /* 0x000fe200078e0a02 */
[----:B------:R-:W-:Y:S01]  /*2750*/  ISETP.GT.U32.AND P6, PT, R2, R55, PT ;  /* 0x000000370200720c */ /* 0x000fe20003fc4070 */
[----:B------:R-:W-:Y:S01]  /*2760*/  IMAD.MOV R46, RZ, RZ, -R46 ;  /* 0x000000ffff2e7224 */ /* 0x000fe200078e0a2e */
[----:B------:R-:W-:Y:S01]  /*2770*/  ISETP.GE.AND P0, PT, R51, RZ, PT ;  /* 0x000000ff3300720c */ /* 0x000fe20003f06270 */
[----:B------:R-:W-:-:S02]  /*2780*/  IMAD.MOV.U32 R51, RZ, RZ, R47 ;  /* 0x000000ffff337224 */ /* 0x000fc400078e002f */
[----:B------:R-:W-:Y:S01]  /*2790*/  IMAD R47, R2, R46, R59 ;  /* 0x0000002e022f7224 */ /* 0x000fe200078e023b */
[----:B------:R-:W-:Y:S01]  /*27a0*/  LOP3.LUT R46, R3, 0x20, RZ, 0xfc, !PT ;  /* 0x00000020032e7812 */ /* 0x000fe200078efcff */
[----:B------:R-:W-:-:S03]  /*27b0*/  IMAD.HI.U32 R50, R8, R61, RZ ;  /* 0x0000003d08327227 */ /* 0x000fc600078e00ff */
[----:B------:R-:W-:Y:S01]  /*27c0*/  IABS R63, R46 ;  /* 0x0000002e003f7213 */ /* 0x000fe20000000000 */
[----:B------:R-:W-:Y:S01]  /*27d0*/  @!P4 IMAD.MOV R51, RZ, RZ, -R51 ;  /* 0x000000ffff33c224 */ /* 0x000fe200078e0a33 */
[----:B------:R-:W-:Y:S01]  /*27e0*/  ISETP.GE.AND P4, PT, R54, RZ, PT ;  /* 0x000000ff3600720c */ /* 0x000fe20003f86270 */
[----:B------:R-:W-:Y:S01]  /*27f0*/  IMAD.MOV R50, RZ, RZ, -R50 ;  /* 0x000000ffff327224 */ /* 0x000fe200078e0a32 */
[----:B------:R-:W-:Y:S01]  /*2800*/  LOP3.LUT R54, R3, 0x1e, RZ, 0xfc, !PT ;  /* 0x0000001e03367812 */ /* 0x000fe200078efcff */
[--C-:B------:R-:W-:Y:S01]  /*2810*/  @!P5 IMAD.IADD R44, R44, 0x1, -R2.reuse ;  /* 0x000000012c2cd824 */ /* 0x100fe200078e0a02 */
[----:B------:R-:W-:Y:S01]  /*2820*/  ISETP.GT.U32.AND P5, PT, R2, R53, PT ;  /* 0x000000350200720c */ /* 0x000fe20003fa4070 */
[--C-:B------:R-:W-:Y:S01]  /*2830*/  @!P1 IMAD.IADD R57, R57, 0x1, -R2.reuse ;  /* 0x0000000139399824 */ /* 0x100fe200078e0a02 */
[----:B------:R-:W-:Y:S01]  /*2840*/  ISETP.GE.AND P1, PT, R46, RZ, PT ;  /* 0x000000ff2e00720c */ /* 0x000fe20003f26270 */
[C---:B------:R-:W-:Y:S01]  /*2850*/  IMAD R61, R2.reuse, R50, R61 ;  /* 0x00000032023d7224 */ /* 0x040fe200078e023d */
[----:B------:R-:W-:Y:S01]  /*2860*/  IABS R65, R54 ;  /* 0x0000003600417213 */ /* 0x000fe20000000000 */
[----:B------:R-:W-:Y:S01]  /*2870*/  @!P6 IMAD.IADD R55, R55, 0x1, -R2 ;  /* 0x000000013737e824 */ /* 0x000fe200078e0a02 */
[----:B------:R-:W-:Y:S01]  /*2880*/  ISETP.GT.U32.AND P6, PT, R2, R47, PT ;  /* 0x0000002f0200720c */ /* 0x000fe20003fc4070 */
[----:B------:R-:W-:-:S04]  /*2890*/  IMAD.HI.U32 R46, R8, R63, RZ ;  /* 0x0000003f082e7227 */ /* 0x000fc800078e00ff */
[----:B------:R-:W-:Y:S01]  /*28a0*/  @!P2 IMAD.MOV R44, RZ, RZ, -R44 ;  /* 0x000000ffff2ca224 */ /* 0x000fe200078e0a2c */
[----:B------:R-:W-:Y:S01]  /*28b0*/  ISETP.GE.AND P2, PT, R52, RZ, PT ;  /* 0x000000ff3400720c */ /* 0x000fe20003f46270 */
[----:B------:R-:W-:Y:S01]  /*28c0*/  @!P0 IMAD.MOV R55, RZ, RZ, -R55 ;  /* 0x000000ffff378224 */ /* 0x000fe200078e0a37 */
[----:B------:R-:W-:Y:S01]  /*28d0*/  ISETP.GT.U32.AND P0, PT, R2, R61, PT ;  /* 0x0000003d0200720c */ /* 0x000fe20003f04070 */
[----:B------:R-:W-:Y:S02]  /*28e0*/  IMAD.MOV R52, RZ, RZ, -R46 ;  /* 0x000000ffff347224 */ /* 0x000fe400078e0a2e */
[----:B------:R-:W-:-:S04]  /*28f0*/  IMAD.HI.U32 R46, R8, R65, RZ ;  /* 0x00000041082e7227 */ /* 0x000fc800078e00ff */
[----:B------:R-:W-:Y:S02]  /*2900*/  IMAD.MOV R46, RZ, RZ, -R46 ;  /* 0x000000ffff2e7224 */ /* 0x000fe400078e0a2e */
[--C-:B------:R-:W-:Y:S02]  /*2910*/  @!P5 IMAD.IADD R53, R53, 0x1, -R2.reuse ;  /* 0x000000013535d824 */ /* 0x100fe400078e0a02 */
[C---:B------:R-:W-:Y:S02]  /*2920*/  IMAD R65, R2.reuse, R46, R65 ;  /* 0x0000002e02417224 */ /* 0x040fe400078e0241 */
[--C-:B------:R-:W-:Y:S01]  /*2930*/  @!P0 IMAD.IADD R61, R61, 0x1, -R2.reuse ;  /* 0x000000013d3d8824 */ /* 0x100fe200078e0a02 */
[C---:B------:R-:W-:Y:S01]  /*2940*/  ISETP.GT.U32.AND P5, PT, R2.reuse, R53, PT ;  /* 0x000000350200720c */ /* 0x040fe20003fa4070 */
[----:B------:R-:W-:Y:S01]  /*2950*/  @!P6 IMAD.IADD R47, R47, 0x1, -R2 ;  /* 0x000000012f2fe824 */ /* 0x000fe200078e0a02 */
[----:B------:R-:W-:Y:S01]  /*2960*/  ISETP.GT.U32.AND P0, PT, R2, R65, PT ;  /* 0x000000410200720c */ /* 0x000fe20003f04070 */
[----:B------:R-:W-:Y:S01]  /*2970*/  IMAD.HI.U32 R46, R8, R71, RZ ;  /* 0x00000047082e7227 */ /* 0x000fe200078e00ff */
[----:B------:R-:W-:-:S03]  /*2980*/  ISETP.GT.U32.AND P6, PT, R2, R57, PT ;  /* 0x000000390200720c */ /* 0x000fc60003fc4070 */
[----:B------:R-:W-:Y:S02]  /*2990*/  IMAD.MOV R46, RZ, RZ, -R46 ;  /* 0x000000ffff2e7224 */ /* 0x000fe400078e0a2e */
[C---:B------:R-:W-:Y:S02]  /*29a0*/  IMAD R63, R2.reuse, R52, R63 ;  /* 0x00000034023f7224 */ /* 0x040fe400078e023f */
[----:B------:R-:W-:Y:S02]  /*29b0*/  IMAD R71, R2, R46, R71 ;  /* 0x0000002e02477224 */ /* 0x000fe400078e0247 */
[--C-:B------:R-:W-:Y:S01]  /*29c0*/  @!P5 IMAD.IADD R53, R53, 0x1, -R2.reuse ;  /* 0x000000013535d824 */ /* 0x100fe200078e0a02 */
[----:B------:R-:W-:Y:S01]  /*29d0*/  ISETP.GE.AND P5, PT, R56, RZ, PT ;  /* 0x000000ff3800720c */ /* 0x000fe20003fa6270 */
[--C-:B------:R-:W-:Y:S01]  /*29e0*/  @!P0 IMAD.IADD R65, R65, 0x1, -R2.reuse ;  /* 0x0000000141418824 */ /* 0x100fe200078e0a02 */
[----:B------:R-:W-:Y:S01]  /*29f0*/  LOP3.LUT R56, R3, 0x1c, RZ, 0xfc, !PT ;  /* 0x0000001c03387812 */ /* 0x000fe200078efcff */
[----:B------:R-:W-:Y:S01]  /*2a00*/  @!P3 IMAD.MOV R53, RZ, RZ, -R53 ;  /* 0x000000ffff35b224 */ /* 0x000fe200078e0a35 */
[C---:B------:R-:W-:Y:S01]  /*2a10*/  ISETP.GT.U32.AND P3, PT, R2.reuse, R47, PT ;  /* 0x0000002f0200720c */ /* 0x040fe20003f64070 */
[----:B------:R-:W-:Y:S01]  /*2a20*/  @!P6 IMAD.IADD R57, R57, 0x1, -R2 ;  /* 0x000000013939e824 */ /* 0x000fe200078e0a02 */
[----:B------:R-:W-:Y:S01]  /*2a30*/  ISETP.GT.U32.AND P0, PT, R2, R65, PT ;  /* 0x000000410200720c */ /* 0x000fe20003f04070 */
[----:B------:R-:W-:Y:S01]  /*2a40*/  IMAD.HI.U32 R52, R8, R69, RZ ;  /* 0x0000004508347227 */ /* 0x000fe200078e00ff */
[----:B------:R-:W-:-:S02]  /*2a50*/  IABS R67, R56 ;  /* 0x0000003800437213 */ /* 0x000fc40000000000 */
[----:B------:R-:W-:Y:S01]  /*2a60*/  ISETP.GT.U32.AND P6, PT, R2, R63, PT ;  /* 0x0000003f0200720c */ /* 0x000fe20003fc4070 */
[----:B------:R-:W-:Y:S02]  /*2a70*/  IMAD.MOV R52, RZ, RZ, -R52 ;  /* 0x000000ffff347224 */ /* 0x000fe400078e0a34 */
[----:B------:R-:W-:-:S04]  /*2a80*/  IMAD.HI.U32 R50, R8, R67, RZ ;  /* 0x0000004308327227 */ /* 0x000fc800078e00ff */
[----:B------:R-:W-:Y:S02]  /*2a90*/  IMAD.MOV R50, RZ, RZ, -R50 ;  /* 0x000000ffff327224 */ /* 0x000fe400078e0a32 */
[--C-:B------:R-:W-:Y:S01]  /*2aa0*/  @!P0 IMAD.IADD R65, R65, 0x1, -R2.reuse ;  /* 0x0000000141418824 */ /* 0x100fe200078e0a02 */
[C---:B------:R-:W-:Y:S01]  /*2ab0*/  ISETP.GT.U32.AND P0, PT, R2.reuse, R71, PT ;  /* 0x000000470200720c */ /* 0x040fe20003f04070 */
[----:B------:R-:W-:Y:S01]  /*2ac0*/  IMAD R67, R2, R50, R67 ;  /* 0x0000003202437224 */ /* 0x000fe200078e0243 */
[----:B------:R-:W-:Y:S01]  /*2ad0*/  LOP3.LUT R50, R3, 0x16, RZ, 0xfc, !PT ;  /* 0x0000001603327812 */ /* 0x000fe200078efcff */
[--C-:B------:R-:W-:Y:S01]  /*2ae0*/  @!P3 IMAD.IADD R47, R47, 0x1, -R2.reuse ;  /* 0x000000012f2fb824 */ /* 0x100fe200078e0a02 */
[----:B------:R-:W-:Y:S01]  /*2af0*/  ISETP.GE.AND P3, PT, R54, RZ, PT ;  /* 0x000000ff3600720c */ /* 0x000fe20003f66270 */
[----:B------:R-:W-:Y:S01]  /*2b00*/  IMAD R69, R2, R52, R69 ;  /* 0x0000003402457224 */ /* 0x000fe200078e0245 */
[----:B------:R-:W-:Y:S01]  /*2b10*/  IABS R73, R50 ;  /* 0x0000003200497213 */ /* 0x000fe20000000000 */
[----:B------:R-:W-:Y:S01]  /*2b20*/  IMAD.MOV.U32 R59, RZ, RZ, R47 ;  /* 0x000000ffff3b7224 */ /* 0x000fe200078e002f */
[----:B------:R-:W-:Y:S01]  /*2b30*/  LOP3.LUT R52, R3, 0x14, RZ, 0xfc, !PT ;  /* 0x0000001403347812 */ /* 0x000fe200078efcff */
[----:B------:R-:W-:Y:S01]  /*2b40*/  @!P6 IMAD.IADD R63, R63, 0x1, -R2 ;  /* 0x000000013f3fe824 */ /* 0x000fe200078e0a02 */
[----:B------:R-:W-:Y:S01]  /*2b50*/  LOP3.LUT R54, R3, 0x12, RZ, 0xfc, !PT ;  /* 0x0000001203367812 */ /* 0x000fe200078efcff */
[----:B------:R-:W-:Y:S01]  /*2b60*/  IMAD.HI.U32 R46, R8, R73, RZ ;  /* 0x00000049082e7227 */ /* 0x000fe200078e00ff */
[----:B------:R-:W-:-:S02]  /*2b70*/  IABS R75, R52 ;  /* 0x00000034004b7213 */ /* 0x000fc40000000000 */
[C---:B------:R-:W-:Y:S01]  /*2b80*/  ISETP.GT.U32.AND P6, PT, R2.reuse, R63, PT ;  /* 0x0000003f0200720c */ /* 0x040fe20003fc4070 */
[----:B------:R-:W-:Y:S01]  /*2b90*/  @!P4 IMAD.MOV R59, RZ, RZ, -R59 ;  /* 0x000000ffff3bc224 */ /* 0x000fe200078e0a3b */
[C---:B------:R-:W-:Y:S01]  /*2ba0*/  ISETP.GT.U32.AND P4, PT, R2.reuse, R67, PT ;  /* 0x000000430200720c */ /* 0x040fe20003f84070 */
[----:B------:R-:W-:Y:S01]  /*2bb0*/  @!P0 IMAD.IADD R71, R71, 0x1, -R2 ;  /* 0x0000000147478824 */ /* 0x000fe200078e0a02 */
[----:B------:R-:W-:Y:S01]  /*2bc0*/  IABS R77, R54 ;  /* 0x00000036004d7213 */ /* 0x000fe20000000000 */
[----:B------:R-:W-:Y:S02]  /*2bd0*/  IMAD.MOV R46, RZ, RZ, -R46 ;  /* 0x000000ffff2e7224 */ /* 0x000fe400078e0a2e */
[----:B------:R-:W-:Y:S01]  /*2be0*/  @!P2 IMAD.MOV R57, RZ, RZ, -R57 ;  /* 0x000000ffff39a224 */ /* 0x000fe200078e0a39 */
[C---:B------:R-:W-:Y:S01]  /*2bf0*/  ISETP.GT.U32.AND P0, PT, R2.reuse, R71, PT ;  /* 0x000000470200720c */ /* 0x040fe20003f04070 */
[C---:B------:R-:W-:Y:S01]  /*2c00*/  IMAD R73, R2.reuse, R46, R73 ;  /* 0x0000002e02497224 */ /* 0x040fe200078e0249 */
[----:B------:R-:W-:Y:S01]  /*2c10*/  ISETP.GT.U32.AND P2, PT, R2, R61, PT ;  /* 0x0000003d0200720c */ /* 0x000fe20003f44070 */
[----:B------:R-:W-:-:S04]  /*2c20*/  IMAD.HI.U32 R46, R8, R75, RZ ;  /* 0x0000004b082e7227 */ /* 0x000fc800078e00ff */
[----:B------:R-:W-:Y:S02]  /*2c30*/  IMAD.MOV R60, RZ, RZ, -R46 ;  /* 0x000000ffff3c7224 */ /* 0x000fe400078e0a2e */
[--C-:B------:R-:W-:Y:S02]  /*2c40*/  @!P4 IMAD.IADD R67, R67, 0x1, -R2.reuse ;  /* 0x000000014343c824 */ /* 0x100fe400078e0a02 */
[C---:B------:R-:W-:Y:S02]  /*2c50*/  IMAD R75, R2.reuse, R60, R75 ;  /* 0x0000003c024b7224 */ /* 0x040fe400078e024b */
[--C-:B------:R-:W-:Y:S01]  /*2c60*/  @!P0 IMAD.IADD R71, R71, 0x1, -R2.reuse ;  /* 0x0000000147478824 */ /* 0x100fe200078e0a02 */
[C---:B------:R-:W-:Y:S01]  /*2c70*/  ISETP.GT.U32.AND P4, PT, R2.reuse, R67, PT ;  /* 0x000000430200720c */ /* 0x040fe20003f84070 */
[--C-:B------:R-:W-:Y:S01]  /*2c80*/  @!P2 IMAD.IADD R61, R61, 0x1, -R2.reuse ;  /* 0x000000013d3da824 */ /* 0x100fe200078e0a02 */
[----:B------:R-:W-:Y:S01]  /*2c90*/  ISETP.GT.U32.AND P0, PT, R2, R75, PT ;  /* 0x0000004b0200720c */ /* 0x000fe20003f04070 */
[----:B------:R-:W-:Y:S01]  /*2ca0*/  @!P6 IMAD.IADD R63, R63, 0x1, -R2 ;  /* 0x000000013f3fe824 */ /* 0x000fe200078e0a02 */
[----:B------:R-:W-:Y:S01]  /*2cb0*/  ISETP.GE.AND P2, PT, R56, RZ, PT ;  /* 0x000000ff3800720c */ /* 0x000fe20003f46270 */
[----:B------:R-:W-:Y:S01]  /*2cc0*/  IMAD.HI.U32 R46, R8, R77, RZ ;  /* 0x0000004d082e7227 */ /* 0x000fe200078e00ff */
[----:B------:R-:W-:-:S02]  /*2cd0*/  ISETP.GT.U32.AND P6, PT, R2, R69, PT ;  /* 0x000000450200720c */ /* 0x000fc40003fc4070 */
[----:B------:R-:W-:Y:S01]  /*2ce0*/  LOP3.LUT R56, R3, 0x10, RZ, 0xfc, !PT ;  /* 0x0000001003387812 */ /* 0x000fe200078efcff */
[----:B------:R-:W-:Y:S02]  /*2cf0*/  IMAD.MOV R46, RZ, RZ, -R46 ;  /* 0x000000ffff2e7224 */ /* 0x000fe400078e0a2e */
[----:B------:R-:W-:Y:S01]  /*2d00*/  VIADD R47, R58, 0xffffffe ;  /* 0x0ffffffe3a2f7836 */ /* 0x000fe20000000000 */
[----:B------:R-:W-:Y:S01]  /*2d10*/  IABS R79, R56 ;  /* 0x00000038004f7213 */ /* 0x000fe20000000000 */
[C---:B------:R-:W-:Y:S02]  /*2d20*/  IMAD R77, R2.reuse, R46, R77 ;  /* 0x0000002e024d7224 */ /* 0x040fe400078e024d */
[--C-:B------:R-:W-:Y:S01]  /*2d30*/  @!P4 IMAD.IADD R67, R67, 0x1, -R2.reuse ;  /* 0x000000014343c824 */ /* 0x100fe200078e0a02 */
[----:B------:R-:W-:Y:S01]  /*2d40*/  ISETP.GT.U32.AND P4, PT, R2, R73, PT ;  /* 0x000000490200720c */ /* 0x000fe20003f84070 */
[----:B------:R-:W-:Y:S01]  /*2d50*/  IMAD.HI.U32 R58, R8, R79, RZ ;  /* 0x0000004f083a7227 */ /* 0x000fe200078e00ff */
[----:B------:R-:W0:Y:S03]  /*2d60*/  F2I.FTZ.U32.TRUNC.NTZ R47, R47 ;  /* 0x0000002f002f7305 */ /* 0x000e26000021f000 */
[--C-:B------:R-:W-:Y:S01]  /*2d70*/  @!P0 IMAD.IADD R75, R75, 0x1, -R2.reuse ;  /* 0x000000014b4b8824 */ /* 0x100fe200078e0a02 */
[----:B------:R-:W-:Y:S01]  /*2d80*/  ISETP.GT.U32.AND P0, PT, R2, R77, PT ;  /* 0x0000004d0200720c */ /* 0x000fe20003f04070 */
[----:B------:R-:W-:-:S02]  /*2d90*/  @!P6 IMAD.IADD R69, R69, 0x1, -R2 ;  /* 0x000000014545e824 */ /* 0x000fc400078e0a02 */
[----:B------:R-:W-:Y:S02]  /*2da0*/  IMAD.MOV R58, RZ, RZ, -R58 ;  /* 0x000000ffff3a7224 */ /* 0x000fe400078e0a3a */
[----:B------:R-:W-:Y:S01]  /*2db0*/  IMAD.MOV.U32 R46, RZ, RZ, RZ ;  /* 0x000000ffff2e7224 */ /* 0x000fe200078e00ff */
[C---:B------:R-:W-:Y:S01]  /*2dc0*/  ISETP.GT.U32.AND P6, PT, R2.reuse, R69, PT ;  /* 0x000000450200720c */ /* 0x040fe20003fc4070 */
[----:B------:R-:W-:Y:S01]  /*2dd0*/  IMAD R79, R2, R58, R79 ;  /* 0x0000003a024f7224 */ /* 0x000fe200078e024f */
[----:B------:R-:W-:Y:S01]  /*2de0*/  LOP3.LUT R58, R3, 0xe, RZ, 0xfc, !PT ;  /* 0x0000000e033a7812 */ /* 0x000fe200078efcff */
[--C-:B------:R-:W-:Y:S01]  /*2df0*/  @!P4 IMAD.IADD R73, R73, 0x1, -R2.reuse ;  /* 0x000000014949c824 */ /* 0x100fe200078e0a02 */
[----:B------:R-:W-:Y:S01]  /*2e00*/  ISETP.GE.AND P4, PT, R64, RZ, PT ;  /* 0x000000ff4000720c */ /* 0x000fe20003f86270 */
[----:B0-----:R-:W-:Y:S01]  /*2e10*/  IMAD.MOV R64, RZ, RZ, -R47 ;  /* 0x000000ffff407224 */ /* 0x001fe200078e0a2f */
[----:B------:R-:W-:Y:S01]  /*2e20*/  IABS R81, R58 ;  /* 0x0000003a00517213 */ /* 0x000fe20000000000 */
[----:B------:R-:W-:Y:S01]  /*2e30*/  @!P0 IMAD.IADD R77, R77, 0x1, -R2 ;  /* 0x000000014d4d8824 */ /* 0x000fe200078e0a02 */
[----:B------:R-:W-:Y:S01]  /*2e40*/  ISETP.GT.U32.AND P0, PT, R2, R79, PT ;  /* 0x0000004f0200720c */ /* 0x000fe20003f04070 */
[----:B------:R-:W-:-:S02]  /*2e50*/  IMAD R89, R64, R95, RZ ;  /* 0x0000005f40597224 */ /* 0x000fc400078e02ff */
[----:B------:R-:W-:-:S04]  /*2e60*/  IMAD.HI.U32 R60, R8, R81, RZ ;  /* 0x00000051083c7227 */ /* 0x000fc800078e00ff */
[----:B------:R-:W-:Y:S01]  /*2e70*/  @!P6 IMAD.IADD R69, R69, 0x1, -R2 ;  /* 0x000000014545e824 */ /* 0x000fe200078e0a02 */
[----:B------:R-:W-:Y:S01]  /*2e80*/  ISETP.GE.AND P6, PT, R62, RZ, PT ;  /* 0x000000ff3e00720c */ /* 0x000fe20003fc6270 */
[----:B------:R-:W-:Y:S01]  /*2e90*/  IMAD.MOV R60, RZ, RZ, -R60 ;  /* 0x000000ffff3c7224 */ /* 0x000fe200078e0a3c */
[----:B------:R-:W-:Y:S01]  /*2ea0*/  LOP3.LUT R62, R3, 0xc, RZ, 0xfc, !PT ;  /* 0x0000000c033e7812 */ /* 0x000fe200078efcff */
[----:B------:R-:W-:Y:S01]  /*2eb0*/  IMAD.HI.U32 R66, R47, R89, R46 ;  /* 0x000000592f427227 */ /* 0x000fe200078e002e */
[----:B------:R-:W-:Y:S02]  /*2ec0*/  IABS R89, R76 ;  /* 0x0000004c00597213 */ /* 0x000fe40000000000 */
[----:B------:R-:W-:Y:S01]  /*2ed0*/  IABS R83, R62 ;  /* 0x0000003e00537213 */ /* 0x000fe20000000000 */
[----:B------:R-:W-:Y:S02]  /*2ee0*/  IMAD R47, R2, R60, R81 ;  /* 0x0000003c022f7224 */ /* 0x000fe400078e0251 */
[----:B------:R-:W-:-:S02]  /*2ef0*/  @!P0 IMAD.IADD R79, R79, 0x1, -R2 ;  /* 0x000000014f4f8824 */ /* 0x000fc400078e0a02 */
[----:B------:R-:W-:Y:S01]  /*2f00*/  IMAD.HI.U32 R64, R8, R83, RZ ;  /* 0x0000005308407227 */ /* 0x000fe200078e00ff */
[----:B------:R-:W-:-:S03]  /*2f10*/  ISETP.GT.U32.AND P0, PT, R2, R47, PT ;  /* 0x0000002f0200720c */ /* 0x000fc60003f04070 */
[----:B------:R-:W-:Y:S02]  /*2f20*/  IMAD.MOV R64, RZ, RZ, -R64 ;  /* 0x000000ffff407224 */ /* 0x000fe400078e0a40 */
[----:B------:R-:W-:Y:S02]  /*2f30*/  IMAD.MOV R68, RZ, RZ, -R68 ;  /* 0x000000ffff447224 */ /* 0x000fe400078e0a44 */
[C---:B------:R-:W-:Y:S02]  /*2f40*/  IMAD R81, R2.reuse, R64, R83 ;  /* 0x0000004002517224 */ /* 0x040fe400078e0253 */
[C---:B------:R-:W-:Y:S01]  /*2f50*/  IMAD R83, R2.reuse, R70, R85 ;  /* 0x0000004602537224 */ /* 0x040fe200078e0255 */
[----:B------:R-:W-:Y:S01]  /*2f60*/  LOP3.LUT R70, R3, 0x6, RZ, 0xfc, !PT ;  /* 0x0000000603467812 */ /* 0x000fe200078efcff */
[C---:B------:R-:W-:Y:S01]  /*2f70*/  IMAD R85, R2.reuse, R68, R87 ;  /* 0x0000004402557224 */ /* 0x040fe200078e0257 */
[----:B------:R-:W-:Y:S01]  /*2f80*/  IABS R68, R154 ;  /* 0x0000009a00447213 */ /* 0x000fe20000000000 */
[----:B------:R-:W-:Y:S01]  /*2f90*/  @!P0 IMAD.IADD R47, R47, 0x1, -R2 ;  /* 0x000000012f2f8824 */ /* 0x000fe200078e0a02 */
[C---:B------:R-:W-:Y:S01]  /*2fa0*/  ISETP.GT.U32.AND P0, PT, R2.reuse, R81, PT ;  /* 0x000000510200720c */ /* 0x040fe20003f04070 */
[----:B------:R-:W-:Y:S01]  /*2fb0*/  @!P1 IMAD.MOV R63, RZ, RZ, -R63 ;  /* 0x000000ffff3f9224 */ /* 0x000fe200078e0a3f */
[----:B------:R-:W-:Y:S01]  /*2fc0*/  IABS R87, R70 ;  /* 0x0000004600577213 */ /* 0x000fe20000000000 */
[----:B------:R-:W-:Y:S01]  /*2fd0*/  @!P4 IMAD.MOV R71, RZ, RZ, -R71 ;  /* 0x000000ffff47c224 */ /* 0x000fe200078e0a47 */
[----:B------:R-:W-:Y:S01]  /*2fe0*/  ISETP.GT.U32.AND P1, PT, R2, R75, PT ;  /* 0x0000004b0200720c */ /* 0x000fe20003f24070 */
[----:B------:R-:W-:Y:S01]  /*2ff0*/  IMAD.HI.U32 R66, R66, R68, RZ ;  /* 0x0000004442427227 */ /* 0x000fe200078e00ff */
[----:B------:R-:W-:-:S03]  /*3000*/  ISETP.GT.U32.AND P4, PT, R2, R83, PT ;  /* 0x000000530200720c */ /* 0x000fc60003f84070 */
[----:B------:R-:W-:-:S04]  /*3010*/  IMAD.HI.U32 R46, R8, R87, RZ ;  /* 0x00000057082e7227 */ /* 0x000fc800078e00ff */
[----:B------:R-:W-:Y:S01]  /*3020*/  @!P0 IMAD.IADD R81, R81, 0x1, -R2 ;  /* 0x0000000151518824 */ /* 0x000fe200078e0a02 */
[C---:B------:R-:W-:Y:S01]  /*3030*/  ISETP.GT.U32.AND P0, PT, R2.reuse, R73, PT ;  /* 0x000000490200720c */ /* 0x040fe20003f04070 */
[----:B------:R-:W-:Y:S02]  /*3040*/  IMAD.MOV R46, RZ, RZ, -R46 ;  /* 0x000000ffff2e7224 */ /* 0x000fe400078e0a2e */
[----:B------:R-:W-:Y:S01]  /*3050*/  @!P5 IMAD.MOV R61, RZ, RZ, -R61 ;  /* 0x000000ffff3dd224 */ /* 0x000fe200078e0a3d */
[C---:B------:R-:W-:Y:S01]  /*3060*/  ISETP.GT.U32.AND P5, PT, R2.reuse, R47, PT ;  /* 0x0000002f0200720c */ /* 0x040fe20003fa4070 */
[C---:B------:R-:W-:Y:S02]  /*3070*/  IMAD R87, R2.reuse, R46, R87 ;  /* 0x0000002e02577224 */ /* 0x040fe400078e0257 */
[----:B------:R-:W-:Y:S01]  /*3080*/  @!P3 IMAD.MOV R65, RZ, RZ, -R65 ;  /* 0x000000ffff41b224 */ /* 0x000fe200078e0a41 */
[C---:B------:R-:W-:Y:S01]  /*3090*/  ISETP.GT.U32.AND P3, PT, R2.reuse, R77, PT ;  /* 0x0000004d0200720c */ /* 0x040fe20003f64070 */
[----:B------:R-:W-:Y:S01]  /*30a0*/  @!P2 IMAD.MOV R67, RZ, RZ, -R67 ;  /* 0x000000ffff43a224 */ /* 0x000fe200078e0a43 */
[----:B------:R-:W-:Y:S01]  /*30b0*/  ISETP.GT.U32.AND P2, PT, R2, R79, PT ;  /* 0x0000004f0200720c */ /* 0x000fe20003f44070 */
[----:B------:R-:W-:-:S04]  /*30c0*/  IMAD.HI.U32 R60, R8, R89, RZ ;  /* 0x00000059083c7227 */ /* 0x000fc800078e00ff */
[----:B------:R-:W-:Y:S01]  /*30d0*/  @!P0 IMAD.IADD R73, R73, 0x1, -R2 ;  /* 0x0000000149498824 */ /* 0x000fe200078e0a02 */
[----:B------:R-:W-:Y:S01]  /*30e0*/  ISETP.GT.U32.AND P0, PT, R2, R85, PT ;  /* 0x000000550200720c */ /* 0x000fe20003f04070 */
[----:B------:R-:W-:-:S04]  /*30f0*/  IMAD.HI.U32 R64, R8, R91, RZ ;  /* 0x0000005b08407227 */ /* 0x000fc800078e00ff */
[----:B------:R-:W-:-:S04]  /*3100*/  IMAD.HI.U32 R8, R8, R93, RZ ;  /* 0x0000005d08087227 */ /* 0x000fc800078e00ff */
[----:B------:R-:W-:Y:S01]  /*3110*/  @!P6 IMAD.MOV R69, RZ, RZ, -R69 ;  /* 0x000000ffff45e224 */ /* 0x000fe200078e0a45 */
[C---:B------:R-:W-:Y:S01]  /*3120*/  ISETP.GT.U32.AND P6, PT, R2.reuse, R81, PT ;  /* 0x000000510200720c */ /* 0x040fe20003fc4070 */
[--C-:B------:R-:W-:Y:S01]  /*3130*/  @!P1 IMAD.IADD R75, R75, 0x1, -R2.reuse ;  /* 0x000000014b4b9824 */ /* 0x100fe200078e0a02 */
[----:B------:R-:W-:Y:S01]  /*3140*/  ISETP.GT.U32.AND P1, PT, R2, R87, PT ;  /* 0x000000570200720c */ /* 0x000fe20003f24070 */
[----:B------:R-:W-:Y:S01]  /*3150*/  @!P0 IMAD.IADD R85, R85, 0x1, -R2 ;  /* 0x0000000155558824 */ /* 0x000fe200078e0a02 */
[----:B------:R-:W-:Y:S01]  /*3160*/  ISETP.GE.AND P0, PT, R52, RZ, PT ;  /* 0x000000ff3400720c */ /* 0x000fe20003f06270 */
[----:B------:R-:W-:Y:S02]  /*3170*/  IMAD.MOV R66, RZ, RZ, -R66 ;  /* 0x000000ffff427224 */ /* 0x000fe400078e0a42 */
[----:B------:R-:W-:Y:S02]  /*3180*/  IMAD.MOV R60, RZ, RZ, -R60 ;  /* 0x000000ffff3c7224 */ /* 0x000fe400078e0a3c */
[----:B------:R-:W-:-:S02]  /*3190*/  IMAD.MOV R64, RZ, RZ, -R64 ;  /* 0x000000ffff407224 */ /* 0x000fc400078e0a40 */
[----:B------:R-:W-:Y:S02]  /*31a0*/  IMAD.MOV R8, RZ, RZ, -R8 ;  /* 0x000000ffff087224 */ /* 0x000fe400078e0a08 */
[----:B------:R-:W-:Y:S02]  /*31b0*/  IMAD R46, R95, R66, R68 ;  /* 0x000000425f2e7224 */ /* 0x000fe400078e0244 */
[C---:B------:R-:W-:Y:S02]  /*31c0*/  IMAD R89, R2.reuse, R60, R89 ;  /* 0x0000003c02597224 */ /* 0x040fe400078e0259 */
[C---:B------:R-:W-:Y:S02]  /*31d0*/  IMAD R91, R2.reuse, R64, R91 ;  /* 0x00000040025b7224 */ /* 0x040fe400078e025b */
[C---:B------:R-:W-:Y:S01]  /*31e0*/  IMAD R93, R2.reuse, R8, R93 ;  /* 0x00000008025d7224 */ /* 0x040fe200078e025d */
[----:B------:R-:W-:Y:S01]  /*31f0*/  SHF.R.S32.HI R8, RZ, 0x1f, R177 ;  /* 0x0000001fff087819 */ /* 0x000fe200000114b1 */
[--C-:B------:R-:W-:Y:S01]  /*3200*/  @!P4 IMAD.IADD R83, R83, 0x1, -R2.reuse ;  /* 0x000000015353c824 */ /* 0x100fe200078e0a02 */
[----:B------:R-:W-:Y:S01]  /*3210*/  ISETP.GT.U32.AND P4, PT, R95, R46, PT ;  /* 0x0000002e5f00720c */ /* 0x000fe20003f84070 */
[--C-:B------:R-:W-:Y:S01]  /*3220*/  @!P3 IMAD.IADD R77, R77, 0x1, -R2.reuse ;  /* 0x000000014d4db824 */ /* 0x100fe200078e0a02 */
[C---:B------:R-:W-:Y:S01]  /*3230*/  ISETP.GT.U32.AND P3, PT, R2.reuse, R89, PT ;  /* 0x000000590200720c */ /* 0x040fe20003f64070 */
[--C-:B------:R-:W-:Y:S01]  /*3240*/  @!P2 IMAD.IADD R79, R79, 0x1, -R2.reuse ;  /* 0x000000014f4fa824 */ /* 0x100fe200078e0a02 */
[C---:B------:R-:W-:Y:S01]  /*3250*/  ISETP.GT.U32.AND P2, PT, R2.reuse, R91, PT ;  /* 0x0000005b0200720c */ /* 0x040fe20003f44070 */
[--C-:B------:R-:W-:Y:S01]  /*3260*/  @!P5 IMAD.IADD R47, R47, 0x1, -R2.reuse ;  /* 0x000000012f2fd824 */ /* 0x100fe200078e0a02 */
[C---:B------:R-:W-:Y:S01]  /*3270*/  ISETP.GT.U32.AND P5, PT, R2.reuse, R93, PT ;  /* 0x0000005d0200720c */ /* 0x040fe20003fa4070 */
[----:B------:R-:W-:Y:S01]  /*3280*/  @!P0 IMAD.MOV R75, RZ, RZ, -R75 ;  /* 0x000000ffff4b8224 */ /* 0x000fe200078e0a4b */
[----:B------:R-:W-:Y:S01]  /*3290*/  ISETP.GT.U32.AND P0, PT, R2, R85, PT ;  /* 0x000000550200720c */ /* 0x000fe20003f04070 */
[--C-:B------:R-:W-:Y:S01]  /*32a0*/  @!P6 IMAD.IADD R81, R81, 0x1, -R2.reuse ;  /* 0x000000015151e824 */ /* 0x100fe200078e0a02 */
[----:B------:R-:W-:Y:S01]  /*32b0*/  ISETP.GE.AND P6, PT, R50, RZ, PT ;  /* 0x000000ff3200720c */ /* 0x000fe20003fc6270 */
[--C-:B------:R-:W-:Y:S01]  /*32c0*/  @!P1 IMAD.IADD R87, R87, 0x1, -R2.reuse ;  /* 0x0000000157579824 */ /* 0x100fe200078e0a02 */
[----:B------:R-:W-:Y:S01]  /*32d0*/  ISETP.GE.AND P1, PT, R54, RZ, PT ;  /* 0x000000ff3600720c */ /* 0x000fe20003f26270 */
[----:B------:R-:W-:Y:S01]  /*32e0*/  @!P4 IMAD.IADD R46, R46, 0x1, -R95 ;  /* 0x000000012e2ec824 */ /* 0x000fe200078e0a5f */
[----:B------:R-:W-:Y:S01]  /*32f0*/  ISETP.GT.U32.AND P4, PT, R2, R83, PT ;  /* 0x000000530200720c */ /* 0x000fe20003f84070 */
[--C-:B------:R-:W-:Y:S01]  /*3300*/  @!P3 IMAD.IADD R89, R89, 0x1, -R2.reuse ;  /* 0x000000015959b824 */ /* 0x100fe200078e0a02 */
[----:B------:R-:W-:Y:S01]  /*3310*/  ISETP.GE.AND P3, PT, R56, RZ, PT ;  /* 0x000000ff3800720c */ /* 0x000fe20003f66270 */
[--C-:B------:R-:W-:Y:S01]  /*3320*/  @!P2 IMAD.IADD R91, R91, 0x1, -R2.reuse ;  /* 0x000000015b5ba824 */ /* 0x100fe200078e0a02 */
[----:B------:R-:W-:Y:S01]  /*3330*/  ISETP.GE.AND P2, PT, R58, RZ, PT ;  /* 0x000000ff3a00720c */ /* 0x000fe20003f46270 */
[--C-:B------:R-:W-:Y:S01]  /*3340*/  @!P5 IMAD.IADD R93, R93, 0x1, -R2.reuse ;  /* 0x000000015d5dd824 */ /* 0x100fe200078e0a02 */
[----:B------:R-:W-:Y:S01]  /*3350*/  ISETP.GE.AND P5, PT, R62, RZ, PT ;  /* 0x000000ff3e00720c */ /* 0x000fe20003fa6270 */
[--C-:B------:R-:W-:Y:S01]  /*3360*/  @!P0 IMAD.IADD R85, R85, 0x1, -R2.reuse ;  /* 0x0000000155558824 */ /* 0x100fe200078e0a02 */
[----:B------:R-:W-:Y:S01]  /*3370*/  ISETP.GE.AND P0, PT, R72, RZ, PT ;  /* 0x000000ff4800720c */ /* 0x000fe20003f06270 */
[----:B------:R-:W-:Y:S01]  /*3380*/  @!P6 IMAD.MOV R73, RZ, RZ, -R73 ;  /* 0x000000ffff49e224 */ /* 0x000fe200078e0a49 */
[----:B------:R-:W-:Y:S01]  /*3390*/  ISETP.GT.U32.AND P6, PT, R95, R46, PT ;  /* 0x0000002e5f00720c */ /* 0x000fe20003fc4070 */
[----:B------:R-:W-:Y:S01]  /*33a0*/  @!P1 IMAD.MOV R77, RZ, RZ, -R77 ;  /* 0x000000ffff4d9224 */ /* 0x000fe200078e0a4d */
[C---:B------:R-:W-:Y:S01]  /*33b0*/  ISETP.GT.U32.AND P1, PT, R2.reuse, R87, PT ;  /* 0x000000570200720c */ /* 0x040fe20003f24070 */
[--C-:B------:R-:W-:Y:S01]  /*33c0*/  @!P4 IMAD.IADD R83, R83, 0x1, -R2.reuse ;  /* 0x000000015353c824 */ /* 0x100fe200078e0a02 */
[----:B------:R-:W-:Y:S01]  /*33d0*/  ISETP.GE.AND P4, PT, R3, RZ, PT ;  /* 0x000000ff0300720c */ /* 0x000fe20003f86270 */
[----:B------:R-:W-:Y:S01]  /*33e0*/  @!P3 IMAD.MOV R79, RZ, RZ, -R79 ;  /* 0x000000ffff4fb224 */ /* 0x000fe200078e0a4f */
[C---:B------:R-:W-:Y:S01]  /*33f0*/  ISETP.GT.U32.AND P3, PT, R2.reuse, R89, PT ;  /* 0x000000590200720c */ /* 0x040fe20003f64070 */
[----:B------:R-:W-:Y:S01]  /*3400*/  @!P2 IMAD.MOV R47, RZ, RZ, -R47 ;  /* 0x000000ffff2fa224 */ /* 0x000fe200078e0a2f */
[C---:B------:R-:W-:Y:S01]  /*3410*/  ISETP.GT.U32.AND P2, PT, R2.reuse, R91, PT ;  /* 0x0000005b0200720c */ /* 0x040fe20003f44070 */
[----:B------:R-:W-:Y:S01]  /*3420*/  @!P5 IMAD.MOV R81, RZ, RZ, -R81 ;  /* 0x000000ffff51d224 */ /* 0x000fe200078e0a51 */
[----:B------:R-:W-:Y:S01]  /*3430*/  ISETP.GT.U32.AND P5, PT, R2, R93, PT ;  /* 0x0000005d0200720c */ /* 0x000fe20003fa4070 */
[----:B------:R-:W-:Y:S01]  /*3440*/  @!P0 IMAD.MOV R83, RZ, RZ, -R83 ;  /* 0x000000ffff538224 */ /* 0x000fe200078e0a53 */
[----:B------:R-:W-:Y:S01]  /*3450*/  ISETP.GE.AND P0, PT, R154, RZ, PT ;  /* 0x000000ff9a00720c */ /* 0x000fe20003f06270 */
[----:B------:R-:W-:Y:S01]  /*3460*/  @!P6 IMAD.IADD R46, R46, 0x1, -R95 ;  /* 0x000000012e2ee824 */ /* 0x000fe200078e0a5f */
[----:B------:R-:W-:Y:S01]  /*3470*/  ISETP.NE.AND P6, PT, R48, RZ, PT ;  /* 0x000000ff3000720c */ /* 0x000fe20003fc5270 */
[----:B------:R-:W-:Y:S01]  /*3480*/  @!P1 IMAD.IADD R87, R87, 0x1, -R2 ;  /* 0x0000000157579824 */ /* 0x000fe200078e0a02 */
[----:B------:R-:W-:-:S02]  /*3490*/  ISETP.GE.AND P1, PT, R74, RZ, PT ;  /* 0x000000ff4a00720c */ /* 0x000fc40003f26270 */
[----:B------:R-:W-:Y:S01]  /*34a0*/  LEA.HI R177, R8, R177, RZ, 0x7 ;  /* 0x000000b108b17211 */ /* 0x000fe200078f38ff */
[--C-:B------:R-:W-:Y:S01]  /*34b0*/  @!P3 IMAD.IADD R89, R89, 0x1, -R2.reuse ;  /* 0x000000015959b824 */ /* 0x100fe200078e0a02 */
[----:B------:R-:W-:Y:S01]  /*34c0*/  ISETP.GE.AND P3, PT, R70, RZ, PT ;  /* 0x000000ff4600720c */ /* 0x000fe20003f66270 */
[--C-:B------:R-:W-:Y:S01]  /*34d0*/  @!P2 IMAD.IADD R91, R91, 0x1, -R2.reuse ;  /* 0x000000015b5ba824 */ /* 0x100fe200078e0a02 */
[----:B------:R-:W-:Y:S01]  /*34e0*/  ISETP.GE.AND P2, PT, R76, RZ, PT ;  /* 0x000000ff4c00720c */ /* 0x000fe20003f46270 */
[----:B------:R-:W-:Y:S01]  /*34f0*/  @!P5 IMAD.IADD R93, R93, 0x1, -R2 ;  /* 0x000000015d5dd824 */ /* 0x000fe200078e0a02 */
[----:B------:R-:W-:Y:S01]  /*3500*/  ISETP.GE.AND P5, PT, R78, RZ, PT ;  /* 0x000000ff4e00720c */ /* 0x000fe20003fa6270 */
[----:B------:R-:W-:Y:S01]  /*3510*/  @!P0 IMAD.MOV R46, RZ, RZ, -R46 ;  /* 0x000000ffff2e8224 */ /* 0x000fe200078e0a2e */
[----:B------:R-:W-:Y:S01]  /*3520*/  LOP3.LUT R2, RZ, R49, RZ, 0x33, !PT ;  /* 0x00000031ff027212 */ /* 0x000fe200078e33ff */
[----:B------:R-:W-:Y:S01]  /*3530*/  @!P4 IMAD.MOV R93, RZ, RZ, -R93 ;  /* 0x000000ffff5dc224 */ /* 0x000fe200078e0a5d */
[----:B------:R-:W-:Y:S01]  /*3540*/  @!P6 LOP3.LUT R46, RZ, R48, RZ, 0x33, !PT ;  /* 0x00000030ff2ee212 */ /* 0x000fe200078e33ff */
[----:B------:R-:W-:Y:S01]  /*3550*/  @!P1 IMAD.MOV R85, RZ, RZ, -R85 ;  /* 0x000000ffff559224 */ /* 0x000fe200078e0a55 */
[----:B------:R-:W-:-:S02]  /*3560*/  ISETP.NE.AND P1, PT, R49, RZ, PT ;  /* 0x000000ff3100720c */ /* 0x000fc40003f25270 */
[----:B------:R-:W-:Y:S01]  /*3570*/  SHF.R.S32.HI R177, RZ, 0x7, R177 ;  /* 0x00000007ffb17819 */ /* 0x000fe200000114b1 */
[----:B------:R-:W-:Y:S01]  /*3580*/  IMAD R46, R46, UR8, RZ ;  /* 0x000000082e2e7c24 */ /* 0x000fe2000f8e02ff */
[C---:B------:R-:W-:Y:S01]  /*3590*/  SEL R4, R2.reuse, R4, !P1 ;  /* 0x0000000402047207 */ /* 0x040fe20004800000 */
[----:B------:R-:W-:Y:S01]  /*35a0*/  @!P3 IMAD.MOV R87, RZ, RZ, -R87 ;  /* 0x000000ffff57b224 */ /* 0x000fe200078e0a57 */
[C---:B------:R-:W-:Y:S01]  /*35b0*/  SEL R10, R2.reuse, R10, !P1 ;  /* 0x0000000a020a7207 */ /* 0x040fe20004800000 */
[----:B------:R-:W-:Y:S01]  /*35c0*/  @!P2 IMAD.MOV R89, RZ, RZ, -R89 ;  /* 0x000000ffff59a224 */ /* 0x000fe200078e0a59 */
[----:B------:R-:W-:Y:S01]  /*35d0*/  SEL R11, R2, R11, !P1 ;  /* 0x0000000b020b7207 */ /* 0x000fe20004800000 */
[----:B---3--:R-:W-:Y:S01]  /*35e0*/  IMAD R4, R4, UR5, RZ ;  /* 0x0000000504047c24 */ /* 0x008fe2000f8e02ff */
[----:B------:R-:W-:Y:S01]  /*35f0*/  SEL R5, R2, R5, !P1 ;  /* 0x0000000502057207 */ /* 0x000fe20004800000 */
[----:B------:R-:W-:Y:S01]  /*3600*/  IMAD R10, R10, UR5, RZ ;  /* 0x000000050a0a7c24 */ /* 0x000fe2000f8e02ff */
[C---:B------:R-:W-:Y:S01]  /*3610*/  SEL R7, R2.reuse, R7, !P1 ;  /* 0x0000000702077207 */ /* 0x040fe20004800000 */
[----:B------:R-:W-:Y:S01]  /*3620*/  IMAD R11, R11, UR5, RZ ;  /* 0x000000050b0b7c24 */ /* 0x000fe2000f8e02ff */
[C---:B------:R-:W-:Y:S01]  /*3630*/  SEL R6, R2.reuse, R6, !P1 ;  /* 0x0000000602067207 */ /* 0x040fe20004800000 */
[----:B------:R-:W-:Y:S01]  /*3640*/  @!P5 IMAD.MOV R91, RZ, RZ, -R91 ;  /* 0x000000ffff5bd224 */ /* 0x000fe200078e0a5b */
[C---:B------:R-:W-:Y:S01]  /*3650*/  SEL R9, R2.reuse, R9, !P1 ;  /* 0x0000000902097207 */ /* 0x040fe20004800000 */
[----:B------:R-:W-:Y:S01]  /*3660*/  IMAD R5, R5, UR5, RZ ;  /* 0x0000000505057c24 */ /* 0x000fe2000f8e02ff */
[C---:B------:R-:W-:Y:S01]  /*3670*/  SEL R12, R2.reuse, R12, !P1 ;  /* 0x0000000c020c7207 */ /* 0x040fe20004800000 */
[----:B------:R-:W-:Y:S01]  /*3680*/  IMAD R7, R7, UR5, RZ ;  /* 0x0000000507077c24 */ /* 0x000fe2000f8e02ff */
[----:B------:R-:W-:Y:S01]  /*3690*/  SEL R17, R2, R17, !P1 ;  /* 0x0000001102117207 */ /* 0x000fe20004800000 */
[----:B------:R-:W-:Y:S01]  /*36a0*/  IMAD R6, R6, UR5, RZ ;  /* 0x0000000506067c24 */ /* 0x000fe2000f8e02ff */
[----:B------:R-:W-:Y:S01]  /*36b0*/  SEL R18, R2, R18, !P1 ;  /* 0x0000001202127207 */ /* 0x000fe20004800000 */
[----:B------:R-:W-:Y:S01]  /*36c0*/  IMAD R9, R9, UR5, RZ ;  /* 0x0000000509097c24 */ /* 0x000fe2000f8e02ff */
[----:B----4-:R-:W-:Y:S01]  /*36d0*/  LEA R178, P6, R46, UR12, 0x1 ;  /* 0x0000000c2eb27c11 */ /* 0x010fe2000f8c08ff */
[----:B------:R-:W-:Y:S01]  /*36e0*/  IMAD R12, R12, UR5, RZ ;  /* 0x000000050c0c7c24 */ /* 0x000fe2000f8e02ff */
[C---:B------:R-:W-:Y:S01]  /*36f0*/  SEL R13, R2.reuse, R13, !P1 ;  /* 0x0000000d020d7207 */ /* 0x040fe20004800000 */
[----:B------:R-:W-:Y:S01]  /*3700*/  IMAD R17, R17, UR5, RZ ;  /* 0x0000000511117c24 */ /* 0x000fe2000f8e02ff */
[----:B------:R-:W-:Y:S01]  /*3710*/  SEL R15, R2, R15, !P1 ;  /* 0x0000000f020f7207 */ /* 0x000fe20004800000 */
[----:B------:R-:W-:Y:S01]  /*3720*/  IMAD R18, R18, UR5, RZ ;  /* 0x0000000512127c24 */ /* 0x000fe2000f8e02ff */
[----:B------:R-:W-:Y:S01]  /*3730*/  LEA.HI.X.SX32 R179, R46, UR13, 0x1, P6 ;  /* 0x0000000d2eb37c11 */ /* 0x000fe2000b0f0eff */
[----:B------:R-:W-:Y:S01]  /*3740*/  IMAD R13, R13, UR5, RZ ;  /* 0x000000050d0d7c24 */ /* 0x000fe2000f8e02ff */
[C---:B------:R-:W-:Y:S01]  /*3750*/  SEL R14, R2.reuse, R14, !P1 ;  /* 0x0000000e020e7207 */ /* 0x040fe20004800000 */
[----:B------:R-:W-:Y:S01]  /*3760*/  IMAD R15, R15, UR5, RZ ;  /* 0x000000050f0f7c24 */ /* 0x000fe2000f8e02ff */
[----:B------:R-:W-:-:S02]  /*3770*/  SEL R16, R2, R16, !P1 ;  /* 0x0000001002107207 */ /* 0x000fc40004800000 */
[----:B------:R-:W-:Y:S01]  /*3780*/  SEL R19, R2, R19, !P1 ;  /* 0x0000001302137207 */ /* 0x000fe20004800000 */
[----:B------:R-:W-:Y:S01]  /*3790*/  IMAD R14, R14, UR5, RZ ;  /* 0x000000050e0e7c24 */ /* 0x000fe2000f8e02ff */
[----:B------:R-:W-:Y:S01]  /*37a0*/  SEL R24, R2, R24, !P1 ;  /* 0x0000001802187207 */ /* 0x000fe20004800000 */
[----:B------:R-:W-:Y:S01]  /*37b0*/  IMAD R16, R16, UR5, RZ ;  /* 0x0000000510107c24 */ /* 0x000fe2000f8e02ff */
[----:B------:R-:W-:Y:S01]  /*37c0*/  SEL R25, R2, R25, !P1 ;  /* 0x0000001902197207 */ /* 0x000fe20004800000 */
[----:B------:R-:W-:Y:S01]  /*37d0*/  IMAD R19, R19, UR5, RZ ;  /* 0x0000000513137c24 */ /* 0x000fe2000f8e02ff */
[----:B------:R-:W-:Y:S01]  /*37e0*/  LEA R152, P0, R4, UR14, 0x1 ;  /* 0x0000000e04987c11 */ /* 0x000fe2000f8008ff */
[----:B------:R-:W-:Y:S01]  /*37f0*/  IMAD R24, R24, UR5, RZ ;  /* 0x0000000518187c24 */ /* 0x000fe2000f8e02ff */
[----:B------:R-:W-:Y:S01]  /*3800*/  LEA R142, P5, R10, UR14, 0x1 ;  /* 0x0000000e0a8e7c11 */ /* 0x000fe2000f8a08ff */
[----:B------:R-:W-:Y:S01]  /*3810*/  IMAD R25, R25, UR5, RZ ;  /* 0x0000000519197c24 */ /* 0x000fe2000f8e02ff */
[----:B------:R-:W-:-:S02]  /*3820*/  LEA R140, P6, R11, UR14, 0x1 ;  /* 0x0000000e0b8c7c11 */ /* 0x000fc4000f8c08ff */
[C---:B------:R-:W-:Y:S02]  /*3830*/  SEL R20, R2.reuse, R20, !P1 ;  /* 0x0000001402147207 */ /* 0x040fe40004800000 */
[C---:B------:R-:W-:Y:S02]  /*3840*/  SEL R21, R2.reuse, R21, !P1 ;  /* 0x0000001502157207 */ /* 0x040fe40004800000 */
[----:B------:R-:W-:Y:S01]  /*3850*/  SEL R22, R2, R22, !P1 ;  /* 0x0000001602167207 */ /* 0x000fe20004800000 */
[----:B------:R-:W-:Y:S01]  /*3860*/  IMAD R20, R20, UR5, RZ ;  /* 0x0000000514147c24 */ /* 0x000fe2000f8e02ff */
[C---:B------:R-:W-:Y:S01]  /*3870*/  SEL R23, R2.reuse, R23, !P1 ;  /* 0x0000001702177207 */ /* 0x040fe20004800000 */
[----:B------:R-:W-:Y:S01]  /*3880*/  IMAD R21, R21, UR5, RZ ;  /* 0x0000000515157c24 */ /* 0x000fe2000f8e02ff */
        /* <DEDUP_REMOVED lines=84> */
[----:B------:R-:W-:Y:S01]  /*3dd0*/  SEL R2, R2, R93, !P1 ;  /* 0x0000005d02027207 */ /* 0x000fe20004800000 */
[----:B------:R-:W-:Y:S01]  /*3de0*/  IMAD R89, R89, UR5, RZ ;  /* 0x0000000559597c24 */ /* 0x000fe2000f8e02ff */
[----:B------:R-:W-:Y:S01]  /*3df0*/  LEA R150, P1, R5, UR14, 0x1 ;  /* 0x0000000e05967c11 */ /* 0x000fe2000f8208ff */
[----:B------:R-:W-:Y:S01]  /*3e00*/  IMAD R91, R91, UR5, RZ ;  /* 0x000000055b5b7c24 */ /* 0x000fe2000f8e02ff */
[----:B------:R-:W-:Y:S01]  /*3e10*/  LEA R146, P3, R7, UR14, 0x1 ;  /* 0x0000000e07927c11 */ /* 0x000fe2000f8608ff */
[----:B------:R-:W-:Y:S01]  /*3e20*/  IMAD R163, R2, UR5, RZ ;  /* 0x0000000502a37c24 */ /* 0x000fe2000f8e02ff */
[----:B------:R-:W-:Y:S01]  /*3e30*/  LEA.HI.X.SX32 R153, R4, UR15, 0x1, P0 ;  /* 0x0000000f04997c11 */ /* 0x000fe200080f0eff */
[----:B------:R-:W0:Y:S01]  /*3e40*/  LDCU UR5, c[0x0][0x3a0] ;  /* 0x00007400ff0577ac */ /* 0x000e220008000800 */
[----:B------:R-:W-:-:S02]  /*3e50*/  LEA.HI.X.SX32 R143, R10, UR15, 0x1, P5 ;  /* 0x0000000f0a8f7c11 */ /* 0x000fc4000a8f0eff */
[----:B------:R-:W-:Y:S02]  /*3e60*/  LEA.HI.X.SX32 R141, R11, UR15, 0x1, P6 ;  /* 0x0000000f0b8d7c11 */ /* 0x000fe4000b0f0eff */
[----:B------:R-:W-:Y:S02]  /*3e70*/  LEA R148, P2, R6, UR14, 0x1 ;  /* 0x0000000e06947c11 */ /* 0x000fe4000f8408ff */
[----:B------:R-:W-:Y:S02]  /*3e80*/  LEA R144, P4, R9, UR14, 0x1 ;  /* 0x0000000e09907c11 */ /* 0x000fe4000f8808ff */
[----:B------:R-:W-:Y:S02]  /*3e90*/  LEA R138, P0, R12, UR14, 0x1 ;  /* 0x0000000e0c8a7c11 */ /* 0x000fe4000f8008ff */
[----:B------:R-:W-:Y:S02]  /*3ea0*/  LEA R128, P5, R17, UR14, 0x1 ;  /* 0x0000000e11807c11 */ /* 0x000fe4000f8a08ff */
[----:B------:R-:W-:-:S02]  /*3eb0*/  LEA R126, P6, R18, UR14, 0x1 ;  /* 0x0000000e127e7c11 */ /* 0x000fc4000f8c08ff */
[----:B------:R-:W-:Y:S02]  /*3ec0*/  LEA.HI.X.SX32 R151, R5, UR15, 0x1, P1 ;  /* 0x0000000f05977c11 */ /* 0x000fe400088f0eff */
[----:B------:R-:W-:Y:S02]  /*3ed0*/  LEA.HI.X.SX32 R147, R7, UR15, 0x1, P3 ;  /* 0x0000000f07937c11 */ /* 0x000fe400098f0eff */
[----:B------:R-:W-:Y:S02]  /*3ee0*/  LEA R136, P1, R13, UR14, 0x1 ;  /* 0x0000000e0d887c11 */ /* 0x000fe4000f8208ff */
[----:B------:R-:W-:Y:S02]  /*3ef0*/  LEA.HI.X.SX32 R149, R6, UR15, 0x1, P2 ;  /* 0x0000000f06957c11 */ /* 0x000fe400090f0eff */
[----:B------:R-:W-:Y:S02]  /*3f00*/  LEA R132, P3, R15, UR14, 0x1 ;  /* 0x0000000e0f847c11 */ /* 0x000fe4000f8608ff */
[----:B------:R-:W-:-:S02]  /*3f10*/  LEA.HI.X.SX32 R145, R9, UR15, 0x1, P4 ;  /* 0x0000000f09917c11 */ /* 0x000fc4000a0f0eff */
[----:B------:R-:W-:Y:S02]  /*3f20*/  LEA.HI.X.SX32 R139, R12, UR15, 0x1, P0 ;  /* 0x0000000f0c8b7c11 */ /* 0x000fe400080f0eff */
[----:B------:R-:W-:Y:S02]  /*3f30*/  LEA.HI.X.SX32 R129, R17, UR15, 0x1, P5 ;  /* 0x0000000f11817c11 */ /* 0x000fe4000a8f0eff */
[----:B------:R-:W-:Y:S02]  /*3f40*/  LEA.HI.X.SX32 R127, R18, UR15, 0x1, P6 ;  /* 0x0000000f127f7c11 */ /* 0x000fe4000b0f0eff */
[----:B------:R-:W-:Y:S02]  /*3f50*/  LEA R134, P2, R14, UR14, 0x1 ;  /* 0x0000000e0e867c11 */ /* 0x000fe4000f8408ff */
[----:B------:R-:W-:Y:S02]  /*3f60*/  LEA R130, P4, R16, UR14, 0x1 ;  /* 0x0000000e10827c11 */ /* 0x000fe4000f8808ff */
[----:B------:R-:W-:-:S02]  /*3f70*/  LEA R124, P0, R19, UR14, 0x1 ;  /* 0x0000000e137c7c11 */ /* 0x000fc4000f8008ff */
[----:B------:R-:W-:Y:S02]  /*3f80*/  LEA R114, P5, R24, UR14, 0x1 ;  /* 0x0000000e18727c11 */ /* 0x000fe4000f8a08ff */
[----:B------:R-:W-:Y:S02]  /*3f90*/  LEA R112, P6, R25, UR14, 0x1 ;  /* 0x0000000e19707c11 */ /* 0x000fe4000f8c08ff */
[----:B------:R-:W-:Y:S02]  /*3fa0*/  LEA.HI.X.SX32 R137, R13, UR15, 0x1, P1 ;  /* 0x0000000f0d897c11 */ /* 0x000fe400088f0eff */
[----:B------:R-:W-:Y:S02]  /*3fb0*/  LEA.HI.X.SX32 R133, R15, UR15, 0x1, P3 ;  /* 0x0000000f0f857c11 */ /* 0x000fe400098f0eff */
[----:B------:R-:W-:Y:S02]  /*3fc0*/  LEA R122, P1, R20, UR14, 0x1 ;  /* 0x0000000e147a7c11 */ /* 0x000fe4000f8208ff */
[----:B------:R-:W-:-:S02]  /*3fd0*/  LEA.HI.X.SX32 R135, R14, UR15, 0x1, P2 ;  /* 0x0000000f0e877c11 */ /* 0x000fc400090f0eff */
[----:B------:R-:W-:Y:S02]  /*3fe0*/  LEA R118, P3, R22, UR14, 0x1 ;  /* 0x0000000e16767c11 */ /* 0x000fe4000f8608ff */
[----:B------:R-:W-:Y:S02]  /*3ff0*/  LEA.HI.X.SX32 R131, R16, UR15, 0x1, P4 ;  /* 0x0000000f10837c11 */ /* 0x000fe4000a0f0eff */
[----:B------:R-:W-:Y:S02]  /*4000*/  LEA.HI.X.SX32 R125, R19, UR15, 0x1, P0 ;  /* 0x0000000f137d7c11 */ /* 0x000fe400080f0eff */
[----:B------:R-:W-:Y:S02]  /*4010*/  LEA.HI.X.SX32 R115, R24, UR15, 0x1, P5 ;  /* 0x0000000f18737c11 */ /* 0x000fe4000a8f0eff */
[----:B------:R-:W-:Y:S02]  /*4020*/  LEA.HI.X.SX32 R113, R25, UR15, 0x1, P6 ;  /* 0x0000000f19717c11 */ /* 0x000fe4000b0f0eff */
[----:B------:R-:W-:-:S02]  /*4030*/  LEA R120, P2, R21, UR14, 0x1 ;  /* 0x0000000e15787c11 */ /* 0x000fc4000f8408ff */
[----:B------:R-:W-:Y:S02]  /*4040*/  LEA R116, P4, R23, UR14, 0x1 ;  /* 0x0000000e17747c11 */ /* 0x000fe4000f8808ff */
[----:B------:R-:W-:Y:S02]  /*4050*/  LEA R110, P0, R26, UR14, 0x1 ;  /* 0x0000000e1a6e7c11 */ /* 0x000fe4000f8008ff */
[----:B------:R-:W-:Y:S02]  /*4060*/  LEA R100, P5, R31, UR14, 0x1 ;  /* 0x0000000e1f647c11 */ /* 0x000fe4000f8a08ff */
[----:B------:R-:W-:Y:S02]  /*4070*/  LEA R98, P6, R32, UR14, 0x1 ;  /* 0x0000000e20627c11 */ /* 0x000fe4000f8c08ff */
[----:B------:R-:W-:Y:S02]  /*4080*/  LEA.HI.X.SX32 R123, R20, UR15, 0x1, P1 ;  /* 0x0000000f147b7c11 */ /* 0x000fe400088f0eff */
[----:B------:R-:W-:-:S02]  /*4090*/  LEA.HI.X.SX32 R119, R22, UR15, 0x1, P3 ;  /* 0x0000000f16777c11 */ /* 0x000fc400098f0eff */
[----:B------:R-:W-:Y:S02]  /*40a0*/  LEA R108, P1, R27, UR14, 0x1 ;  /* 0x0000000e1b6c7c11 */ /* 0x000fe4000f8208ff */
[----:B------:R-:W-:Y:S02]  /*40b0*/  LEA.HI.X.SX32 R121, R21, UR15, 0x1, P2 ;  /* 0x0000000f15797c11 */ /* 0x000fe400090f0eff */
[----:B------:R-:W-:Y:S02]  /*40c0*/  LEA R104, P3, R29, UR14, 0x1 ;  /* 0x0000000e1d687c11 */ /* 0x000fe4000f8608ff */
[----:B------:R-:W-:Y:S02]  /*40d0*/  LEA.HI.X.SX32 R117, R23, UR15, 0x1, P4 ;  /* 0x0000000f17757c11 */ /* 0x000fe4000a0f0eff */
[----:B------:R-:W-:Y:S02]  /*40e0*/  LEA.HI.X.SX32 R111, R26, UR15, 0x1, P0 ;  /* 0x0000000f1a6f7c11 */ /* 0x000fe400080f0eff */
        /* <DEDUP_REMOVED lines=20> */
[----:B------:R-:W-:Y:S02]  /*4230*/  LEA.HI.X.SX32 R63, R34, UR15, 0x1, P1 ;  /* 0x0000000f223f7c11 */ /* 0x000fe400088f0eff */
[----:B------:R-:W-:Y:S02]  /*4240*/  LEA.HI.X.SX32 R59, R36, UR15, 0x1, P3 ;  /* 0x0000000f243b7c11 */ /* 0x000fe400098f0eff */
[----:B------:R-:W-:Y:S02]  /*4250*/  LEA R48, P1, R41, UR14, 0x1 ;  /* 0x0000000e29307c11 */ /* 0x000fe4000f8208ff */
[----:B------:R-:W-:Y:S02]  /*4260*/  LEA.HI.X.SX32 R61, R35, UR15, 0x1, P2 ;  /* 0x0000000f233d7c11 */ /* 0x000fe400090f0eff */
[----:B------:R-:W-:-:S02]  /*4270*/  LEA R44, P3, R43, UR14, 0x1 ;  /* 0x0000000e2b2c7c11 */ /* 0x000fc4000f8608ff */
        /* <DEDUP_REMOVED lines=10> */
[----:B------:R-:W-:Y:S02]  /*4320*/  LEA.HI.X.SX32 R47, R8, UR15, 0x1, P2 ;  /* 0x0000000f082f7c11 */ /* 0x000fe400090f0eff */
        /* <DEDUP_REMOVED lines=9> */
[----:B------:R-:W-:Y:S02]  /*43c0*/  LEA R22, P0, R67, UR14, 0x1 ;  /* 0x0000000e43167c11 */ /* 0x000fe4000f8008ff */
[----:B------:R-:W-:Y:S02]  /*43d0*/  LOP3.LUT R65, R167, 0x7f, RZ, 0xc0, !PT ;  /* 0x0000007fa7417812 */ /* 0x000fe400078ec0ff */
[----:B------:R-:W-:Y:S02]  /*43e0*/  LEA.HI.X.SX32 R35, R72, UR15, 0x1, P1 ;  /* 0x0000000f48237c11 */ /* 0x000fe400088f0eff */
[----:B------:R-:W-:Y:S01]  /*43f0*/  LEA.HI.X.SX32 R33, R74, UR15, 0x1, P2 ;  /* 0x0000000f4a217c11 */ /* 0x000fe200090f0eff */
[----:B-1----:R-:W-:Y:S01]  /*4400*/  IMAD R65, R65, R166, RZ ;  /* 0x000000a641417224 */ /* 0x002fe200078e02ff */
[----:B------:R-:W-:Y:S01]  /*4410*/  LEA.HI.X.SX32 R31, R76, UR15, 0x1, P3 ;  /* 0x0000000f4c1f7c11 */ /* 0x000fe200098f0eff */
[----:B------:R-:W-:Y:S01]  /*4420*/  IMAD.SHL.U32 R166, R166, 0x80, RZ ;  /* 0x00000080a6a67824 */ /* 0x000fe200078e00ff */
[----:B------:R-:W-:Y:S01]  /*4430*/  LEA.HI.X.SX32 R29, R78, UR15, 0x1, P4 ;  /* 0x0000000f4e1d7c11 */ /* 0x000fe2000a0f0eff */
[----:B------:R-:W-:Y:S01]  /*4440*/  IMAD.SHL.U32 R155, R65, 0x2, RZ ;  /* 0x00000002419b7824 */ /* 0x000fe200078e00ff */
[----:B------:R-:W-:-:S02]  /*4450*/  LEA.HI.X.SX32 R27, R80, UR15, 0x1, P5 ;  /* 0x0000000f501b7c11 */ /* 0x000fc4000a8f0eff */
[----:B------:R-:W-:Y:S02]  /*4460*/  LEA.HI.X.SX32 R23, R67, UR15, 0x1, P0 ;  /* 0x0000000f43177c11 */ /* 0x000fe400080f0eff */
[----:B------:R-:W-:Y:S02]  /*4470*/  LEA R20, P1, R69, UR14, 0x1 ;  /* 0x0000000e45147c11 */ /* 0x000fe4000f8208ff */
[----:B------:R-:W-:Y:S02]  /*4480*/  LEA R18, P2, R71, UR14, 0x1 ;  /* 0x0000000e47127c11 */ /* 0x000fe4000f8408ff */
[----:B------:R-:W-:Y:S02]  /*4490*/  LEA R16, P3, R73, UR14, 0x1 ;  /* 0x0000000e49107c11 */ /* 0x000fe4000f8608ff */
[----:B------:R-:W-:Y:S02]  /*44a0*/  LEA R14, P4, R75, UR14, 0x1 ;  /* 0x0000000e4b0e7c11 */ /* 0x000fe4000f8808ff */
[----:B------:R-:W-:-:S02]  /*44b0*/  LEA R12, P5, R77, UR14, 0x1 ;  /* 0x0000000e4d0c7c11 */ /* 0x000fc4000f8a08ff */
[----:B------:R-:W-:Y:S02]  /*44c0*/  LEA R10, P6, R79, UR14, 0x1 ;  /* 0x0000000e4f0a7c11 */ /* 0x000fe4000f8c08ff */
[----:B------:R-:W-:Y:S02]  /*44d0*/  LEA R8, P0, R82, UR14, 0x1 ;  /* 0x0000000e52087c11 */ /* 0x000fe4000f8008ff */
[C---:B------:R-:W-:Y:S02]  /*44e0*/  LOP3.LUT R64, R174.reuse, 0x10, RZ, 0xfc, !PT ;  /* 0x00000010ae407812 */ /* 0x040fe400078efcff */
[C---:B------:R-:W-:Y:S02]  /*44f0*/  LOP3.LUT R66, R174.reuse, 0x40, RZ, 0xfc, !PT ;  /* 0x00000040ae427812 */ /* 0x040fe400078efcff */
[C---:B------:R-:W-:Y:S01]  /*4500*/  LOP3.LUT R68, R174.reuse, 0x60, RZ, 0xfc, !PT ;  /* 0x00000060ae447812 */ /* 0x040fe200078efcff */
[-C--:B------:R-:W-:Y:S01]  /*4510*/  IMAD R174, R174, R165.reuse, RZ ;  /* 0x000000a5aeae7224 */ /* 0x080fe200078e02ff */
[----:B------:R-:W-:Y:S01]  /*4520*/  LEA.HI.X.SX32 R21, R69, UR15, 0x1, P1 ;  /* 0x0000000f45157c11 */ /* 0x000fe200088f0eff */
[-C--:B------:R-:W-:Y:S01]  /*4530*/  IMAD R171, R66, R165.reuse, RZ ;  /* 0x000000a542ab7224 */ /* 0x080fe200078e02ff */
[----:B------:R-:W-:Y:S01]  /*4540*/  LEA.HI.X.SX32 R19, R71, UR15, 0x1, P2 ;  /* 0x0000000f47137c11 */ /* 0x000fe200090f0eff */
[-C--:B------:R-:W-:Y:S01]  /*4550*/  IMAD R173, R68, R165.reuse, RZ ;  /* 0x000000a544ad7224 */ /* 0x080fe200078e02ff */
[----:B------:R-:W-:Y:S01]  /*4560*/  LEA.HI.X.SX32 R17, R73, UR15, 0x1, P3 ;  /* 0x0000000f49117c11 */ /* 0x000fe200098f0eff */
[----:B------:R-:W-:Y:S01]  /*4570*/  IMAD R169, R64, R165, RZ ;  /* 0x000000a540a97224 */ /* 0x000fe200078e02ff */
[----:B------:R-:W-:-:S02]  /*4580*/  LEA.HI.X.SX32 R15, R75, UR15, 0x1, P4 ;  /* 0x0000000f4b0f7c11 */ /* 0x000fc4000a0f0eff */
[----:B------:R-:W-:Y:S02]  /*4590*/  CS2R R72, SRZ ;  /* 0x0000000000487805 */ /* 0x000fe4000001ff00 */
[----:B------:R-:W-:Y:S02]  /*45a0*/  LEA.HI.X.SX32 R13, R77, UR15, 0x1, P5 ;  /* 0x0000000f4d0d7c11 */ /* 0x000fe4000a8f0eff */
[----:B------:R-:W-:Y:S02]  /*45b0*/  CS2R R76, SRZ ;  /* 0x00000000004c7805 */ /* 0x000fe4000001ff00 */
[----:B------:R-:W-:Y:S02]  /*45c0*/  LEA.HI.X.SX32 R11, R79, UR15, 0x1, P6 ;  /* 0x0000000f4f0b7c11 */ /* 0x000fe4000b0f0eff */
[----:B------:R-:W-:Y:S02]  /*45d0*/  CS2R R78, SRZ ;  /* 0x00000000004e7805 */ /* 0x000fe4000001ff00 */
[----:B------:R-:W-:-:S02]  /*45e0*/  LEA.HI.X.SX32 R9, R82, UR15, 0x1, P0 ;  /* 0x0000000f52097c11 */ /* 0x000fc400080f0eff */
[----:B------:R-:W-:Y:S02]  /*45f0*/  CS2R R74, SRZ ;  /* 0x00000000004a7805 */ /* 0x000fe4000001ff00 */
[----:B------:R-:W-:Y:S01]  /*4600*/  LEA R6, P1, R81, UR14, 0x1 ;  /* 0x0000000e51067c11 */ /* 0x000fe2000f8208ff */
[----:B------:R-:W-:Y:S01]  /*4610*/  IMAD.SHL.U32 R165, R165, 0x80, RZ ;  /* 0x00000080a5a57824 */ /* 0x000fe200078e00ff */
[----:B------:R-:W-:Y:S02]  /*4620*/  LEA R4, P2, R83, UR14, 0x1 ;  /* 0x0000000e53047c11 */ /* 0x000fe4000f8408ff */
[----:B------:R-:W-:Y:S02]  /*4630*/  LEA R2, P3, R85, UR14, 0x1 ;  /* 0x0000000e55027c11 */ /* 0x000fe4000f8608ff */
[----:B------:R-:W-:Y:S02]  /*4640*/  LEA R158, P4, R87, UR14, 0x1 ;  /* 0x0000000e579e7c11 */ /* 0x000fe4000f8808ff */
[----:B------:R-:W-:-:S02]  /*4650*/  LEA R160, P5, R89, UR14, 0x1 ;  /* 0x0000000e59a07c11 */ /* 0x000fc4000f8a08ff */
[----:B------:R-:W-:Y:S02]  /*4660*/  LEA R162, P6, R91, UR14, 0x1 ;  /* 0x0000000e5ba27c11 */ /* 0x000fe4000f8c08ff */
[----:B------:R-:W-:Y:S02]  /*4670*/  LEA R164, P0, R163, UR14, 0x1 ;  /* 0x0000000ea3a47c11 */ /* 0x000fe4000f8008ff */
[----:B------:R-:W-:Y:S02]  /*4680*/  SHF.R.S32.HI R156, RZ, 0x1f, R65 ;  /* 0x0000001fff9c7819 */ /* 0x000fe40000011441 */
[----:B------:R-:W-:Y:S02]  /*4690*/  LEA.HI.X.SX32 R7, R81, UR15, 0x1, P1 ;  /* 0x0000000f51077c11 */ /* 0x000fe400088f0eff */
[----:B------:R-:W-:Y:S02]  /*46a0*/  LEA.HI.X.SX32 R5, R83, UR15, 0x1, P2 ;  /* 0x0000000f53057c11 */ /* 0x000fe400090f0eff */
[----:B------:R-:W-:-:S02]  /*46b0*/  LEA.HI.X.SX32 R3, R85, UR15, 0x1, P3 ;  /* 0x0000000f55037c11 */ /* 0x000fc400098f0eff */
[----:B------:R-:W-:Y:S02]  /*46c0*/  LEA.HI.X.SX32 R157, R87, UR15, 0x1, P4 ;  /* 0x0000000f579d7c11 */ /* 0x000fe4000a0f0eff */
[----:B------:R-:W-:Y:S02]  /*46d0*/  LEA.HI.X.SX32 R159, R89, UR15, 0x1, P5 ;  /* 0x0000000f599f7c11 */ /* 0x000fe4000a8f0eff */
[----:B------:R-:W-:Y:S02]  /*46e0*/  LEA.HI.X.SX32 R161, R91, UR15, 0x1, P6 ;  /* 0x0000000f5ba17c11 */ /* 0x000fe4000b0f0eff */
[----:B------:R-:W-:Y:S02]  /*46f0*/  LEA.HI.X.SX32 R163, R163, UR15, 0x1, P0 ;  /* 0x0000000fa3a37c11 */ /* 0x000fe400080f0eff */
[----:B0-----:R-:W-:-:S07]  /*4700*/  SHF.L.U64.HI R156, R65, 0x1, R156 ;  /* 0x00000001419c7819 */ /* 0x001fce000001029c */
.L_x_1:
[C---:B------:R-:W-:Y:S01]  /*4710*/  LEA.HI R64, R167.reuse, 0x30, RZ, 0x1c ;  /* 0x00000030a7407811 */ /* 0x040fe200078fe0ff */
[--C-:B------:R-:W-:Y:S01]  /*4720*/  IMAD.WIDE R66, R176, 0x2, R178.reuse ;  /* 0x00000002b0427825 */ /* 0x100fe200078e02b2 */
[----:B------:R-:W-:Y:S02]  /*4730*/  LEA.HI R65, R167, 0x70, RZ, 0x1c ;  /* 0x00000070a7417811 */ /* 0x000fe400078fe0ff */
[----:B------:R-:W-:Y:S02]  /*4740*/  ISETP.GE.AND P1, PT, R64, UR5, PT ;  /* 0x0000000540007c0c */ /* 0x000fe4000bf26270 */
[----:B------:R-:W-:Y:S01]  /*4750*/  ISETP.GE.AND P2, PT, R65, UR5, PT ;  /* 0x0000000541007c0c */ /* 0x000fe2000bf46270 */
[----:B------:R-:W-:Y:S01]  /*4760*/  IMAD.WIDE R64, R175, 0x2, R178 ;  /* 0x00000002af407825 */ /* 0x000fe200078e02b2 */
[----:B------:R-:W-:Y:S02]  /*4770*/  SHF.R.U32.HI R68, RZ, 0x4, R167 ;  /* 0x00000004ff447819 */ /* 0x000fe400000116a7 */
[----:B------:R-:W-:-:S02]  /*4780*/  PRMT R236, RZ, 0x7610, R236 ;  /* 0x00007610ffec7816 */ /* 0x000fc400000000ec */
[----:B------:R-:W-:Y:S02]  /*4790*/  LOP3.LUT R69, R167, 0x7f, RZ, 0xc0, !PT ;  /* 0x0000007fa7457812 */ /* 0x000fe400078ec0ff */
[----:B------:R-:W-:Y:S02]  /*47a0*/  SGXT.U32 R68, R68, 0x4 ;  /* 0x000000044444781a */ /* 0x000fe40000000000 */
[----:B------:R-:W-:Y:S01]  /*47b0*/  PRMT R232, RZ, 0x7610, R232 ;  /* 0x00007610ffe87816 */ /* 0x000fe200000000e8 */
[----:B------:R0:W2:Y:S01]  /*47c0*/  @!P1 LDG.E.U16 R236, desc[UR6][R64.64] ;  /* 0x0000000640ec9981 */ /* 0x0000a2000c1e1500 */
[----:B------:R-:W-:Y:S02]  /*47d0*/  ISETP.GE.AND P0, PT, R69, UR5, PT ;  /* 0x0000000545007c0c */ /* 0x000fe4000bf06270 */
[C---:B------:R-:W-:Y:S02]  /*47e0*/  LOP3.LUT R69, R68.reuse, 0x10, RZ, 0xfc, !PT ;  /* 0x0000001044457812 */ /* 0x040fe400078efcff */
[C---:B------:R-:W-:Y:S01]  /*47f0*/  LOP3.LUT R70, R68.reuse, 0x20, RZ, 0xfc, !PT ;  /* 0x0000002044467812 */ /* 0x040fe200078efcff */
[----:B------:R1:W3:Y:S01]  /*4800*/  @!P2 LDG.E.U16 R232, desc[UR6][R66.64] ;  /* 0x0000000642e8a981 */ /* 0x0002e2000c1e1500 */
[----:B------:R-:W-:-:S02]  /*4810*/  LOP3.LUT R71, R68, 0x40, RZ, 0xfc, !PT ;  /* 0x0000004044477812 */ /* 0x000fc400078efcff */
[C---:B------:R-:W-:Y:S02]  /*4820*/  ISETP.GE.AND P3, PT, R68.reuse, UR5, PT ;  /* 0x0000000544007c0c */ /* 0x040fe4000bf66270 */
[C---:B0-----:R-:W-:Y:S02]  /*4830*/  LOP3.LUT R64, R68.reuse, 0x50, RZ, 0xfc, !PT ;  /* 0x0000005044407812 */ /* 0x041fe400078efcff */
[----:B------:R-:W-:Y:S02]  /*4840*/  LOP3.LUT R68, R68, 0x60, RZ, 0xfc, !PT ;  /* 0x0000006044447812 */ /* 0x000fe400078efcff */
[----:B------:R-:W-:Y:S02]  /*4850*/  ISETP.GE.AND P4, PT, R69, UR5, PT ;  /* 0x0000000545007c0c */ /* 0x000fe4000bf86270 */
[----:B------:R-:W-:Y:S02]  /*4860*/  ISETP.GE.AND P5, PT, R70, UR5, PT ;  /* 0x0000000546007c0c */ /* 0x000fe4000bfa6270 */
[----:B------:R-:W-:-:S02]  /*4870*/  ISETP.GE.AND P1, PT, R71, UR5, PT ;  /* 0x0000000547007c0c */ /* 0x000fc4000bf26270 */
[----:B------:R-:W-:Y:S02]  /*4880*/  ISETP.GE.AND P2, PT, R64, UR5, PT ;  /* 0x0000000540007c0c */ /* 0x000fe4000bf46270 */
[----:B------:R-:W-:Y:S01]  /*4890*/  ISETP.GE.AND P6, PT, R68, UR5, PT ;  /* 0x0000000544007c0c */ /* 0x000fe2000bfc6270 */
[----:B------:R-:W-:Y:S01]  /*48a0*/  IMAD.WIDE R70, R174, 0x2, R178 ;  /* 0x00000002ae467825 */ /* 0x000fe200078e02b2 */
[----:B------:R-:W-:Y:S02]  /*48b0*/  PRMT R238, RZ, 0x7610, R238 ;  /* 0x00007610ffee7816 */ /* 0x000fe400000000ee */
[----:B------:R-:W-:Y:S01]  /*48c0*/  PRMT R85, RZ, 0x7610, R85 ;  /* 0x00007610ff557816 */ /* 0x000fe20000000055 */
[----:B------:R-:W-:Y:S01]  /*48d0*/  IMAD.WIDE R80, R169, 0x2, R178 ;  /* 0x00000002a9507825 */ /* 0x000fe200078e02b2 */
[----:B------:R-:W-:Y:S02]  /*48e0*/  PRMT R237, RZ, 0x7610, R237 ;  /* 0x00007610ffed7816 */ /* 0x000fe400000000ed */
[----:B------:R-:W-:Y:S01]  /*48f0*/  PRMT R235, RZ, 0x7610, R235 ;  /* 0x00007610ffeb7816 */ /* 0x000fe200000000eb */
[----:B------:R-:W-:Y:S01]  /*4900*/  IMAD.WIDE R82, R170, 0x2, R178 ;  /* 0x00000002aa527825 */ /* 0x000fe200078e02b2 */
[----:B------:R-:W-:Y:S01]  /*4910*/  PRMT R234, RZ, 0x7610, R234 ;  /* 0x00007610ffea7816 */ /* 0x000fe200000000ea */
[----:B------:R-:W4:Y:S01]  /*4920*/  @!P3 LDG.E.U16 R85, desc[UR6][R70.64] ;  /* 0x000000064655b981 */ /* 0x000f22000c1e1500 */
[----:B------:R-:W-:Y:S01]  /*4930*/  PRMT R233, RZ, 0x7610, R233 ;  /* 0x00007610ffe97816 */ /* 0x000fe200000000e9 */
[----:B------:R-:W-:-:S02]  /*4940*/  IMAD.WIDE R64, R171, 0x2, R178 ;  /* 0x00000002ab407825 */ /* 0x000fc400078e02b2 */
[----:B------:R0:W5:Y:S02]  /*4950*/  @!P4 LDG.E.U16 R238, desc[UR6][R80.64] ;  /* 0x0000000650eec981 */ /* 0x000164000c1e1500 */
[--C-:B-1----:R-:W-:Y:S02]  /*4960*/  IMAD.WIDE R66, R172, 0x2, R178.reuse ;  /* 0x00000002ac427825 */ /* 0x102fe400078e02b2 */
[----:B------:R-:W2:Y:S02]  /*4970*/  @!P5 LDG.E.U16 R237, desc[UR6][R82.64] ;  /* 0x0000000652edd981 */ /* 0x000ea4000c1e1500 */
[----:B------:R-:W-:Y:S02]  /*4980*/  IMAD.WIDE R68, R173, 0x2, R178 ;  /* 0x00000002ad447825 */ /* 0x000fe400078e02b2 */
[----:B------:R1:W2:Y:S04]  /*4990*/  @!P1 LDG.E.U16 R235, desc[UR6][R64.64] ;  /* 0x0000000640eb9981 */ /* 0x0002a8000c1e1500 */
[----:B------:R-:W2:Y:S04]  /*49a0*/  @!P2 LDG.E.U16 R234, desc[UR6][R66.64] ;  /* 0x0000000642eaa981 */ /* 0x000ea8000c1e1500 */
[----:B------:R1:W2:Y:S01]  /*49b0*/  @!P6 LDG.E.U16 R233, desc[UR6][R68.64] ;  /* 0x0000000644e9e981 */ /* 0x0002a2000c1e1500 */
[----:B------:R-:W-:-:S02]  /*49c0*/  IADD3 RZ, P3, PT, R56, R155, RZ ;  /* 0x0000009b38ff7210 */ /* 0x000fc40007f7e0ff */
[-C--:B------:R-:W-:Y:S02]  /*49d0*/  IADD3 RZ, P2, PT, R60, R155.reuse, RZ ;  /* 0x0000009b3cff7210 */ /* 0x080fe40007f5e0ff */
[-C--:B------:R-:W-:Y:S01]  /*49e0*/  IADD3 RZ, P1, PT, R62, R155.reuse, RZ ;  /* 0x0000009b3eff7210 */ /* 0x080fe20007f3e0ff */
[----:B0-----:R-:W-:Y:S01]  /*49f0*/  IMAD.X R81, R57, 0x1, R156, P3 ;  /* 0x0000000139517824 */ /* 0x001fe200018e069c */
[-C--:B------:R-:W-:Y:S01]  /*4a00*/  IADD3 RZ, P3, PT, R58, R155.reuse, RZ ;  /* 0x0000009b3aff7210 */ /* 0x080fe20007f7e0ff */
[----:B------:R-:W-:Y:S01]  /*4a10*/  IMAD.IADD R80, R56, 0x1, R155 ;  /* 0x0000000138507824 */ /* 0x000fe200078e029b */
[----:B------:R-:W-:Y:S01]  /*4a20*/  PRMT R184, RZ, 0x7610, R184 ;  /* 0x00007610ffb87816 */ /* 0x000fe200000000b8 */
[----:B------:R-:W-:Y:S01]  /*4a30*/  BAR.SYNC.DEFER_BLOCKING 0x0 ;  /* 0x0000000000007b1d */ /* 0x000fe20000010000 */
[----:B------:R-:W-:Y:S01]  /*4a40*/  PRMT R231, RZ, 0x7610, R231 ;  /* 0x00007610ffe77816 */ /* 0x000fe200000000e7 */
[--C-:B-1----:R-:W-:Y:S02]  /*4a50*/  IMAD.IADD R64, R58, 0x1, R155.reuse ;  /* 0x000000013a407824 */ /* 0x102fe400078e029b */
[--C-:B------:R-:W-:Y:S01]  /*4a60*/  IMAD.X R65, R59, 0x1, R156.reuse, P3 ;  /* 0x000000013b417824 */ /* 0x100fe200018e069c */
[-C--:B------:R-:W-:Y:S01]  /*4a70*/  IADD3 RZ, P3, PT, R96, R155.reuse, RZ ;  /* 0x0000009b60ff7210 */ /* 0x080fe20007f7e0ff */
[--C-:B------:R-:W-:Y:S01]  /*4a80*/  IMAD.X R71, R61, 0x1, R156.reuse, P2 ;  /* 0x000000013d477824 */ /* 0x100fe200010e069c */
[-C--:B------:R-:W-:Y:S01]  /*4a90*/  IADD3 RZ, P2, PT, R98, R155.reuse, RZ ;  /* 0x0000009b62ff7210 */ /* 0x080fe20007f5e0ff */
[----:B------:R-:W-:Y:S01]  /*4aa0*/  IMAD.X R69, R63, 0x1, R156, P1 ;  /* 0x000000013f457824 */ /* 0x000fe200008e069c */
[-C--:B------:R-:W-:Y:S01]  /*4ab0*/  IADD3 RZ, P1, PT, R100, R155.reuse, RZ ;  /* 0x0000009b64ff7210 */ /* 0x080fe20007f3e0ff */
[--C-:B------:R-:W-:Y:S01]  /*4ac0*/  IMAD.IADD R70, R60, 0x1, R155.reuse ;  /* 0x000000013c467824 */ /* 0x100fe200078e029b */
[----:B------:R-:W-:Y:S01]  /*4ad0*/  PRMT R216, RZ, 0x7610, R216 ;  /* 0x00007610ffd87816 */ /* 0x000fe200000000d8 */
[--C-:B------:R-:W-:Y:S01]  /*4ae0*/  IMAD.IADD R68, R62, 0x1, R155.reuse ;  /* 0x000000013e447824 */ /* 0x100fe200078e029b */
[----:B------:R-:W-:Y:S01]  /*4af0*/  PRMT R200, RZ, 0x7610, R200 ;  /* 0x00007610ffc87816 */ /* 0x000fe200000000c8 */
[----:B------:R-:W-:Y:S01]  /*4b00*/  IMAD.IADD R66, R96, 0x1, R155 ;  /* 0x0000000160427824 */ /* 0x000fe200078e029b */
[----:B------:R-:W-:Y:S01]  /*4b10*/  PRMT R183, RZ, 0x7610, R183 ;  /* 0x00007610ffb77816 */ /* 0x000fe200000000b7 */
[----:B------:R-:W-:Y:S01]  /*4b20*/  IMAD.X R67, R97, 0x1, R156, P3 ;  /* 0x0000000161437824 */ /* 0x000fe200018e069c */
[----:B------:R-:W-:Y:S01]  /*4b30*/  IADD3 RZ, P3, PT, R102, R155, RZ ;  /* 0x0000009b66ff7210 */ /* 0x000fe20007f7e0ff */
[----:B------:R0:W2:Y:S04]  /*4b40*/  @!P0 LDG.E.U16 R184, desc[UR6][R80.64] ;  /* 0x0000000650b88981 */ /* 0x0000a8000c1e1500 */
[----:B------:R1:W2:Y:S01]  /*4b50*/  @!P0 LDG.E.U16 R231, desc[UR6][R64.64] ;  /* 0x0000000640e78981 */ /* 0x0002a2000c1e1500 */
[----:B------:R-:W-:-:S02]  /*4b60*/  PRMT R230, RZ, 0x7610, R230 ;  /* 0x00007610ffe67816 */ /* 0x000fc400000000e6 */
[----:B------:R-:W-:Y:S01]  /*4b70*/  PRMT R215, RZ, 0x7610, R215 ;  /* 0x00007610ffd77816 */ /* 0x000fe200000000d7 */
[----:B------:R1:W2:Y:S01]  /*4b80*/  @!P0 LDG.E.U16 R216, desc[UR6][R70.64] ;  /* 0x0000000646d88981 */ /* 0x0002a2000c1e1500 */
[--C-:B0-----:R-:W-:Y:S01]  /*4b90*/  IMAD.X R81, R99, 0x1, R156.reuse, P2 ;  /* 0x0000000163517824 */ /* 0x101fe200010e069c */
[-C--:B------:R-:W-:Y:S02]  /*4ba0*/  IADD3 RZ, P2, PT, R104, R155.reuse, RZ ;  /* 0x0000009b68ff7210 */ /* 0x080fe40007f5e0ff */
[----:B------:R0:W2:Y:S01]  /*4bb0*/  @!P0 LDG.E.U16 R200, desc[UR6][R68.64] ;  /* 0x0000000644c88981 */ /* 0x0000a2000c1e1500 */
[----:B-1----:R-:W-:Y:S01]  /*4bc0*/  IMAD.X R65, R101, 0x1, R156, P1 ;  /* 0x0000000165417824 */ /* 0x002fe200008e069c */
[----:B------:R-:W-:Y:S02]  /*4bd0*/  IADD3 RZ, P1, PT, R106, R155, RZ ;  /* 0x0000009b6aff7210 */ /* 0x000fe40007f3e0ff */
[----:B------:R1:W2:Y:S01]  /*4be0*/  @!P0 LDG.E.U16 R183, desc[UR6][R66.64] ;  /* 0x0000000642b78981 */ /* 0x0002a2000c1e1500 */
[----:B------:R-:W-:Y:S01]  /*4bf0*/  PRMT R199, RZ, 0x7610, R199 ;  /* 0x00007610ffc77816 */ /* 0x000fe200000000c7 */
[----:B------:R-:W-:-:S02]  /*4c00*/  IMAD.IADD R80, R98, 0x1, R155 ;  /* 0x0000000162507824 */ /* 0x000fc400078e029b */
[--C-:B------:R-:W-:Y:S02]  /*4c10*/  IMAD.IADD R64, R100, 0x1, R155.reuse ;  /* 0x0000000164407824 */ /* 0x100fe400078e029b */
[--C-:B------:R-:W-:Y:S01]  /*4c20*/  IMAD.IADD R70, R102, 0x1, R155.reuse ;  /* 0x0000000166467824 */ /* 0x100fe200078e029b */
[----:B------:R1:W2:Y:S01]  /*4c30*/  @!P0 LDG.E.U16 R230, desc[UR6][R80.64] ;  /* 0x0000000650e68981 */ /* 0x0002a2000c1e1500 */
[--C-:B------:R-:W-:Y:S01]  /*4c40*/  IMAD.X R71, R103, 0x1, R156.reuse, P3 ;  /* 0x0000000167477824 */ /* 0x100fe200018e069c */
[-C--:B------:R-:W-:Y:S01]  /*4c50*/  IADD3 RZ, P3, PT, R108, R155.reuse, RZ ;  /* 0x0000009b6cff7210 */ /* 0x080fe20007f7e0ff */
[--C-:B0-----:R-:W-:Y:S01]  /*4c60*/  IMAD.X R69, R105, 0x1, R156.reuse, P2 ;  /* 0x0000000169457824 */ /* 0x101fe200010e069c */
[-C--:B------:R-:W-:Y:S01]  /*4c70*/  IADD3 RZ, P2, PT, R110, R155.reuse, RZ ;  /* 0x0000009b6eff7210 */ /* 0x080fe20007f5e0ff */
[----:B-1----:R-:W-:Y:S01]  /*4c80*/  IMAD.X R67, R107, 0x1, R156, P1 ;  /* 0x000000016b437824 */ /* 0x002fe200008e069c */
[----:B------:R-:W-:Y:S01]  /*4c90*/  IADD3 RZ, P1, PT, R112, R155, RZ ;  /* 0x0000009b70ff7210 */ /* 0x000fe20007f3e0ff */
[----:B------:R0:W2:Y:S01]  /*4ca0*/  @!P0 LDG.E.U16 R215, desc[UR6][R64.64] ;  /* 0x0000000640d78981 */ /* 0x0000a2000c1e1500 */
[----:B------:R-:W-:Y:S01]  /*4cb0*/  PRMT R182, RZ, 0x7610, R182 ;  /* 0x00007610ffb67816 */ /* 0x000fe200000000b6 */
[----:B------:R-:W-:Y:S01]  /*4cc0*/  IMAD.IADD R68, R104, 0x1, R155 ;  /* 0x0000000168447824 */ /* 0x000fe200078e029b */
[----:B------:R-:W-:Y:S01]  /*4cd0*/  PRMT R229, RZ, 0x7610, R229 ;  /* 0x00007610ffe57816 */ /* 0x000fe200000000e5 */
[----:B------:R1:W2:Y:S01]  /*4ce0*/  @!P0 LDG.E.U16 R199, desc[UR6][R70.64] ;  /* 0x0000000646c78981 */ /* 0x0002a2000c1e1500 */
[----:B------:R-:W-:Y:S01]  /*4cf0*/  PRMT R214, RZ, 0x7610, R214 ;  /* 0x00007610ffd67816 */ /* 0x000fe200000000d6 */
[----:B------:R-:W-:-:S02]  /*4d00*/  IMAD.IADD R66, R106, 0x1, R155 ;  /* 0x000000016a427824 */ /* 0x000fc400078e029b */
[--C-:B------:R-:W-:Y:S01]  /*4d10*/  IMAD.X R81, R111, 0x1, R156.reuse, P2 ;  /* 0x000000016f517824 */ /* 0x100fe200010e069c */
[-C--:B------:R-:W-:Y:S01]  /*4d20*/  IADD3 RZ, P2, PT, R116, R155.reuse, RZ ;  /* 0x0000009b74ff7210 */ /* 0x080fe20007f5e0ff */
[--C-:B0-----:R-:W-:Y:S01]  /*4d30*/  IMAD.IADD R64, R108, 0x1, R155.reuse ;  /* 0x000000016c407824 */ /* 0x101fe200078e029b */
[----:B------:R0:W2:Y:S01]  /*4d40*/  @!P0 LDG.E.U16 R182, desc[UR6][R68.64] ;  /* 0x0000000644b68981 */ /* 0x0000a2000c1e1500 */
[--C-:B------:R-:W-:Y:S01]  /*4d50*/  IMAD.X R65, R109, 0x1, R156.reuse, P3 ;  /* 0x000000016d417824 */ /* 0x100fe200018e069c */
[-C--:B------:R-:W-:Y:S01]  /*4d60*/  IADD3 RZ, P3, PT, R114, R155.reuse, RZ ;  /* 0x0000009b72ff7210 */ /* 0x080fe20007f7e0ff */
[----:B-1----:R-:W-:Y:S01]  /*4d70*/  IMAD.X R71, R113, 0x1, R156, P1 ;  /* 0x0000000171477824 */ /* 0x002fe200008e069c */
[-C--:B------:R-:W-:Y:S01]  /*4d80*/  IADD3 RZ, P1, PT, R118, R155.reuse, RZ ;  /* 0x0000009b76ff7210 */ /* 0x080fe20007f3e0ff */
[----:B------:R1:W2:Y:S01]  /*4d90*/  @!P0 LDG.E.U16 R229, desc[UR6][R66.64] ;  /* 0x0000000642e58981 */ /* 0x0002a2000c1e1500 */
[----:B------:R-:W-:Y:S01]  /*4da0*/  PRMT R198, RZ, 0x7610, R198 ;  /* 0x00007610ffc67816 */ /* 0x000fe200000000c6 */
[----:B------:R-:W-:Y:S01]  /*4db0*/  IMAD.IADD R80, R110, 0x1, R155 ;  /* 0x000000016e507824 */ /* 0x000fe200078e029b */
[----:B------:R-:W-:Y:S01]  /*4dc0*/  PRMT R181, RZ, 0x7610, R181 ;  /* 0x00007610ffb57816 */ /* 0x000fe200000000b5 */
[----:B------:R1:W2:Y:S01]  /*4dd0*/  @!P0 LDG.E.U16 R214, desc[UR6][R64.64] ;  /* 0x0000000640d68981 */ /* 0x0002a2000c1e1500 */
[----:B------:R-:W-:Y:S01]  /*4de0*/  IMAD.IADD R70, R112, 0x1, R155 ;  /* 0x0000000170467824 */ /* 0x000fe200078e029b */
[----:B------:R-:W-:Y:S01]  /*4df0*/  PRMT R228, RZ, 0x7610, R228 ;  /* 0x00007610ffe47816 */ /* 0x000fe200000000e4 */
[--C-:B0-----:R-:W-:Y:S01]  /*4e00*/  IMAD.X R69, R115, 0x1, R156.reuse, P3 ;  /* 0x0000000173457824 */ /* 0x101fe200018e069c */
[----:B------:R-:W-:Y:S01]  /*4e10*/  PRMT R213, RZ, 0x7610, R213 ;  /* 0x00007610ffd57816 */ /* 0x000fe200000000d5 */
[----:B------:R-:W-:Y:S01]  /*4e20*/  IMAD.IADD R68, R114, 0x1, R155 ;  /* 0x0000000172447824 */ /* 0x000fe200078e029b */
[----:B------:R-:W-:Y:S01]  /*4e30*/  PRMT R197, RZ, 0x7610, R197 ;  /* 0x00007610ffc57816 */ /* 0x000fe200000000c5 */
[--C-:B-1----:R-:W-:Y:S01]  /*4e40*/  IMAD.X R67, R117, 0x1, R156.reuse, P2 ;  /* 0x0000000175437824 */ /* 0x102fe200010e069c */
[-C--:B------:R-:W-:Y:S01]  /*4e50*/  IADD3 RZ, P3, PT, R120, R155.reuse, RZ ;  /* 0x0000009b78ff7210 */ /* 0x080fe20007f7e0ff */
[--C-:B------:R-:W-:Y:S01]  /*4e60*/  IMAD.IADD R66, R116, 0x1, R155.reuse ;  /* 0x0000000174427824 */ /* 0x100fe200078e029b */
[-C--:B------:R-:W-:Y:S01]  /*4e70*/  IADD3 RZ, P2, PT, R122, R155.reuse, RZ ;  /* 0x0000009b7aff7210 */ /* 0x080fe20007f5e0ff */
[----:B------:R-:W-:Y:S01]  /*4e80*/  IMAD.X R65, R119, 0x1, R156, P1 ;  /* 0x0000000177417824 */ /* 0x000fe200008e069c */
[----:B------:R-:W-:Y:S01]  /*4e90*/  IADD3 RZ, P1, PT, R124, R155, RZ ;  /* 0x0000009b7cff7210 */ /* 0x000fe20007f3e0ff */
[----:B------:R-:W-:Y:S01]  /*4ea0*/  IMAD.IADD R64, R118, 0x1, R155 ;  /* 0x0000000176407824 */ /* 0x000fe200078e029b */
[----:B------:R0:W2:Y:S01]  /*4eb0*/  @!P0 LDG.E.U16 R198, desc[UR6][R80.64] ;  /* 0x0000000650c68981 */ /* 0x0000a2000c1e1500 */
[----:B------:R-:W-:Y:S01]  /*4ec0*/  PRMT R180, RZ, 0x7610, R180 ;  /* 0x00007610ffb47816 */ /* 0x000fe200000000b4 */
[----:B------:R-:W-:Y:S01]  /*4ed0*/  IMAD.X R83, R121, 0x1, R156, P3 ;  /* 0x0000000179537824 */ /* 0x000fe200018e069c */
[----:B------:R-:W-:Y:S01]  /*4ee0*/  PRMT R227, RZ, 0x7610, R227 ;  /* 0x00007610ffe37816 */ /* 0x000fe200000000e3 */
[----:B------:R1:W3:Y:S01]  /*4ef0*/  @!P0 LDG.E.U16 R181, desc[UR6][R70.64] ;  /* 0x0000000646b58981 */ /* 0x0002e2000c1e1500 */
[----:B------:R-:W-:Y:S01]  /*4f00*/  PRMT R212, RZ, 0x7610, R212 ;  /* 0x00007610ffd47816 */ /* 0x000fe200000000d4 */
[----:B------:R-:W-:-:S02]  /*4f10*/  IMAD.IADD R82, R120, 0x1, R155 ;  /* 0x0000000178527824 */ /* 0x000fc400078e029b */
[----:B------:R1:W3:Y:S01]  /*4f20*/  @!P0 LDG.E.U16 R228, desc[UR6][R68.64] ;  /* 0x0000000644e48981 */ /* 0x0002e2000c1e1500 */
[----:B0-----:R-:W-:-:S03]  /*4f30*/  IMAD.X R81, R123, 0x1, R156, P2 ;  /* 0x000000017b517824 */ /* 0x001fc600010e069c */
[----:B------:R0:W3:Y:S01]  /*4f40*/  @!P0 LDG.E.U16 R213, desc[UR6][R66.64] ;  /* 0x0000000642d58981 */ /* 0x0000e2000c1e1500 */
[--C-:B------:R-:W-:Y:S02]  /*4f50*/  IMAD.IADD R80, R122, 0x1, R155.reuse ;  /* 0x000000017a507824 */ /* 0x100fe400078e029b */
[----:B-1----:R-:W-:Y:S01]  /*4f60*/  IMAD.X R71, R125, 0x1, R156, P1 ;  /* 0x000000017d477824 */ /* 0x002fe200008e069c */
[----:B------:R1:W3:Y:S01]  /*4f70*/  @!P0 LDG.E.U16 R197, desc[UR6][R64.64] ;  /* 0x0000000640c58981 */ /* 0x0002e2000c1e1500 */
[----:B------:R-:W-:Y:S01]  /*4f80*/  IMAD.IADD R70, R124, 0x1, R155 ;  /* 0x000000017c467824 */ /* 0x000fe200078e029b */
[-C--:B------:R-:W-:Y:S02]  /*4f90*/  IADD3 R68, P2, PT, R164, R155.reuse, RZ ;  /* 0x0000009ba4447210 */ /* 0x080fe40007f5e0ff */
[----:B------:R1:W3:Y:S01]  /*4fa0*/  @!P0 LDG.E.U16 R180, desc[UR6][R82.64] ;  /* 0x0000000652b48981 */ /* 0x0002e2000c1e1500 */
[----:B0-----:R-:W-:-:S03]  /*4fb0*/  IADD3 R66, P1, PT, R2, R155, RZ ;  /* 0x0000009b02427210 */ /* 0x001fc60007f3e0ff */
[----:B------:R0:W3:Y:S01]  /*4fc0*/  @!P0 LDG.E.U16 R227, desc[UR6][R80.64] ;  /* 0x0000000650e38981 */ /* 0x0000e2000c1e1500 */
[-C--:B-1----:R-:W-:Y:S01]  /*4fd0*/  IADD3 R64, P3, PT, R152, R155.reuse, RZ ;  /* 0x0000009b98407210 */ /* 0x082fe20007f7e0ff */
[--C-:B------:R-:W-:Y:S02]  /*4fe0*/  IMAD.X R67, R3, 0x1, R156.reuse, P1 ;  /* 0x0000000103437824 */ /* 0x100fe400008e069c */
[----:B------:R1:W3:Y:S01]  /*4ff0*/  @!P0 LDG.E.U16 R212, desc[UR6][R70.64] ;  /* 0x0000000646d48981 */ /* 0x0002e2000c1e1500 */
[----:B------:R-:W-:Y:S01]  /*5000*/  PRMT R95, RZ, 0x7610, R95 ;  /* 0x00007610ff5f7816 */ /* 0x000fe2000000005f */
[----:B------:R-:W-:Y:S01]  /*5010*/  IMAD.X R69, R163, 0x1, R156, P2 ;  /* 0x00000001a3457824 */ /* 0x000fe200010e069c */
[----:B------:R-:W-:Y:S01]  /*5020*/  PRMT R226, RZ, 0x7610, R226 ;  /* 0x00007610ffe27816 */ /* 0x000fe200000000e2 */
[----:B------:R-:W-:Y:S01]  /*5030*/  IMAD.X R65, R153, 0x1, R156, P3 ;  /* 0x0000000199417824 */ /* 0x000fe200018e069c */
[----:B------:R-:W-:Y:S02]  /*5040*/  PRMT R225, RZ, 0x7610, R225 ;  /* 0x00007610ffe17816 */ /* 0x000fe400000000e1 */
[----:B------:R-:W-:-:S02]  /*5050*/  IADD3 R82, P3, PT, R10, R155, RZ ;  /* 0x0000009b0a527210 */ /* 0x000fc40007f7e0ff */
[-C--:B0-----:R-:W-:Y:S01]  /*5060*/  IADD3 R80, P2, PT, R18, R155.reuse, RZ ;  /* 0x0000009b12507210 */ /* 0x081fe20007f5e0ff */
[----:B------:R0:W3:Y:S01]  /*5070*/  @!P0 LDG.E.U16 R95, desc[UR6][R64.64] ;  /* 0x00000006405f8981 */ /* 0x0000e2000c1e1500 */
[-C--:B-1----:R-:W-:Y:S01]  /*5080*/  IADD3 R70, P1, PT, R26, R155.reuse, RZ ;  /* 0x0000009b1a467210 */ /* 0x082fe20007f3e0ff */
[----:B------:R-:W-:Y:S01]  /*5090*/  IMAD.X R83, R11, 0x1, R156, P3 ;  /* 0x000000010b537824 */ /* 0x000fe200018e069c */
[----:B------:R-:W-:Y:S01]  /*50a0*/  PRMT R224, RZ, 0x7610, R224 ;  /* 0x00007610ffe07816 */ /* 0x000fe200000000e0 */
[----:B------:R1:W3:Y:S01]  /*50b0*/  @!P0 LDG.E.U16 R226, desc[UR6][R66.64] ;  /* 0x0000000642e28981 */ /* 0x0002e2000c1e1500 */
[----:B------:R-:W-:Y:S01]  /*50c0*/  PRMT R223, RZ, 0x7610, R223 ;  /* 0x00007610ffdf7816 */ /* 0x000fe200000000df */
[----:B------:R-:W-:Y:S01]  /*50d0*/  IMAD.X R81, R19, 0x1, R156, P2 ;  /* 0x0000000113517824 */ /* 0x000fe200010e069c */
[----:B------:R-:W-:Y:S01]  /*50e0*/  PRMT R222, RZ, 0x7610, R222 ;  /* 0x00007610ffde7816 */ /* 0x000fe200000000de */
[----:B------:R1:W3:Y:S01]  /*50f0*/  @!P0 LDG.E.U16 R225, desc[UR6][R68.64] ;  /* 0x0000000644e18981 */ /* 0x0002e2000c1e1500 */
[----:B------:R-:W-:Y:S01]  /*5100*/  IMAD.X R71, R27, 0x1, R156, P1 ;  /* 0x000000011b477824 */ /* 0x000fe200008e069c */
[----:B0-----:R-:W-:-:S02]  /*5110*/  IADD3 R64, P1, PT, R50, R155, RZ ;  /* 0x0000009b32407210 */ /* 0x001fc40007f3e0ff */
[----:B------:R0:W3:Y:S01]  /*5120*/  @!P0 LDG.E.U16 R224, desc[UR6][R82.64] ;  /* 0x0000000652e08981 */ /* 0x0000e2000c1e1500 */
[----:B-1----:R-:W-:-:S03]  /*5130*/  IADD3 R66, P2, PT, R42, R155, RZ ;  /* 0x0000009b2a427210 */ /* 0x002fc60007f5e0ff */
[----:B------:R1:W3:Y:S01]  /*5140*/  @!P0 LDG.E.U16 R223, desc[UR6][R80.64] ;  /* 0x0000000650df8981 */ /* 0x0002e2000c1e1500 */
[-C--:B------:R-:W-:Y:S01]  /*5150*/  IADD3 R68, P3, PT, R34, R155.reuse, RZ ;  /* 0x0000009b22447210 */ /* 0x080fe20007f7e0ff */
[--C-:B------:R-:W-:Y:S02]  /*5160*/  IMAD.X R67, R43, 0x1, R156.reuse, P2 ;  /* 0x000000012b437824 */ /* 0x100fe400010e069c */
[----:B------:R1:W3:Y:S01]  /*5170*/  @!P0 LDG.E.U16 R222, desc[UR6][R70.64] ;  /* 0x0000000646de8981 */ /* 0x0002e2000c1e1500 */
[----:B------:R-:W-:Y:S01]  /*5180*/  PRMT R221, RZ, 0x7610, R221 ;  /* 0x00007610ffdd7816 */ /* 0x000fe200000000dd */
[----:B------:R-:W-:Y:S01]  /*5190*/  IMAD.X R65, R51, 0x1, R156, P1 ;  /* 0x0000000133417824 */ /* 0x000fe200008e069c */
[----:B------:R-:W-:Y:S01]  /*51a0*/  PRMT R220, RZ, 0x7610, R220 ;  /* 0x00007610ffdc7816 */ /* 0x000fe200000000dc */
[----:B------:R-:W-:Y:S01]  /*51b0*/  IMAD.X R69, R35, 0x1, R156, P3 ;  /* 0x0000000123457824 */ /* 0x000fe200018e069c */
[----:B------:R-:W-:Y:S02]  /*51c0*/  PRMT R202, RZ, 0x7610, R202 ;  /* 0x00007610ffca7816 */ /* 0x000fe400000000ca */
[----:B0-----:R-:W-:-:S02]  /*51d0*/  IADD3 R82, P3, PT, R130, R155, RZ ;  /* 0x0000009b82527210 */ /* 0x001fc40007f7e0ff */
[-C--:B-1----:R-:W-:Y:S01]  /*51e0*/  IADD3 R80, P2, PT, R138, R155.reuse, RZ ;  /* 0x0000009b8a507210 */ /* 0x082fe20007f5e0ff */
[----:B------:R0:W3:Y:S01]  /*51f0*/  @!P0 LDG.E.U16 R221, desc[UR6][R68.64] ;  /* 0x0000000644dd8981 */ /* 0x0000e2000c1e1500 */
[-C--:B------:R-:W-:Y:S01]  /*5200*/  IADD3 R70, P1, PT, R146, R155.reuse, RZ ;  /* 0x0000009b92467210 */ /* 0x080fe20007f3e0ff */
[----:B------:R-:W-:Y:S01]  /*5210*/  IMAD.X R83, R131, 0x1, R156, P3 ;  /* 0x0000000183537824 */ /* 0x000fe200018e069c */
[----:B------:R-:W-:Y:S01]  /*5220*/  PRMT R219, RZ, 0x7610, R219 ;  /* 0x00007610ffdb7816 */ /* 0x000fe200000000db */
[----:B------:R1:W3:Y:S01]  /*5230*/  @!P0 LDG.E.U16 R220, desc[UR6][R66.64] ;  /* 0x0000000642dc8981 */ /* 0x0002e2000c1e1500 */
[----:B------:R-:W-:Y:S01]  /*5240*/  PRMT R218, RZ, 0x7610, R218 ;  /* 0x00007610ffda7816 */ /* 0x000fe200000000da */
[--C-:B------:R-:W-:Y:S01]  /*5250*/  IMAD.X R81, R139, 0x1, R156.reuse, P2 ;  /* 0x000000018b517824 */ /* 0x100fe200010e069c */
        /* <DEDUP_REMOVED lines=15> */
[-C--:B0-----:R-:W-:Y:S01]  /*5350*/  IADD3 R82, P3, PT, R20, R155.reuse, RZ ;  /* 0x0000009b14527210 */ /* 0x081fe20007f7e0ff */
[----:B------:R0:W3:Y:S01]  /*5360*/  @!P0 LDG.E.U16 R211, desc[UR6][R68.64] ;  /* 0x0000000644d38981 */ /* 0x0000e2000c1e1500 */
[----:B-1----:R-:W-:-:S02]  /*5370*/  IADD3 R80, P2, PT, R28, R155, RZ ;  /* 0x0000009b1c507210 */ /* 0x002fc40007f5e0ff */
[-C--:B------:R-:W-:Y:S01]  /*5380*/  IADD3 R70, P1, PT, R36, R155.reuse, RZ ;  /* 0x0000009b24467210 */ /* 0x080fe20007f3e0ff */
[----:B------:R1:W3:Y:S01]  /*5390*/  @!P0 LDG.E.U16 R210, desc[UR6][R66.64] ;  /* 0x0000000642d28981 */ /* 0x0002e2000c1e1500 */
[----:B------:R-:W-:Y:S01]  /*53a0*/  PRMT R208, RZ, 0x7610, R208 ;  /* 0x00007610ffd07816 */ /* 0x000fe200000000d0 */
[--C-:B------:R-:W-:Y:S01]  /*53b0*/  IMAD.X R83, R21, 0x1, R156.reuse, P3 ;  /* 0x0000000115537824 */ /* 0x100fe200018e069c */
[----:B------:R-:W-:Y:S01]  /*53c0*/  PRMT R207, RZ, 0x7610, R207 ;  /* 0x00007610ffcf7816 */ /* 0x000fe200000000cf */
[----:B------:R1:W3:Y:S01]  /*53d0*/  @!P0 LDG.E.U16 R209, desc[UR6][R64.64] ;  /* 0x0000000640d18981 */ /* 0x0002e2000c1e1500 */
[----:B------:R-:W-:Y:S01]  /*53e0*/  IMAD.X R81, R29, 0x1, R156, P2 ;  /* 0x000000011d517824 */ /* 0x000fe200010e069c */
[----:B------:R-:W-:Y:S01]  /*53f0*/  PRMT R206, RZ, 0x7610, R206 ;  /* 0x00007610ffce7816 */ /* 0x000fe200000000ce */
[----:B------:R-:W-:Y:S01]  /*5400*/  IMAD.X R71, R37, 0x1, R156, P1 ;  /* 0x0000000125477824 */ /* 0x000fe200008e069c */
[-C--:B0-----:R-:W-:Y:S01]  /*5410*/  IADD3 R68, P2, PT, R44, R155.reuse, RZ ;  /* 0x0000009b2c447210 */ /* 0x081fe20007f5e0ff */
[----:B------:R0:W3:Y:S01]  /*5420*/  @!P0 LDG.E.U16 R208, desc[UR6][R82.64] ;  /* 0x0000000652d08981 */ /* 0x0000e2000c1e1500 */
[----:B-1----:R-:W-:-:S02]  /*5430*/  IADD3 R66, P1, PT, R52, R155, RZ ;  /* 0x0000009b34427210 */ /* 0x002fc40007f3e0ff */
[----:B------:R-:W-:Y:S01]  /*5440*/  PRMT R205, RZ, 0x7610, R205 ;  /* 0x00007610ffcd7816 */ /* 0x000fe200000000cd */
[----:B------:R1:W3:Y:S01]  /*5450*/  @!P0 LDG.E.U16 R207, desc[UR6][R80.64] ;  /* 0x0000000650cf8981 */ /* 0x0002e2000c1e1500 */
[-C--:B------:R-:W-:Y:S01]  /*5460*/  IADD3 R64, P3, PT, R132, R155.reuse, RZ ;  /* 0x0000009b84407210 */ /* 0x080fe20007f7e0ff */
[----:B------:R-:W-:Y:S01]  /*5470*/  IMAD.X R69, R45, 0x1, R156, P2 ;  /* 0x000000012d457824 */ /* 0x000fe200010e069c */
        /* <DEDUP_REMOVED lines=14> */
[----:B------:R-:W-:Y:S01]  /*5560*/  PRMT R196, RZ, 0x7610, R196 ;  /* 0x00007610ffc47816 */ /* 0x000fe200000000c4 */
[--C-:B------:R-:W-:Y:S01]  /*5570*/  IMAD.X R71, R149, 0x1, R156.reuse, P2 ;  /* 0x0000000195477824 */ /* 0x100fe200010e069c */
[-C--:B0-----:R-:W-:Y:S01]  /*5580*/  IADD3 R68, P3, PT, R6, R155.reuse, RZ ;  /* 0x0000009b06447210 */ /* 0x081fe20007f7e0ff */
[----:B------:R-:W-:Y:S01]  /*5590*/  IMAD.X R83, R159, 0x1, R156, P1 ;  /* 0x000000019f537824 */ /* 0x000fe200008e069c */
        /* <DEDUP_REMOVED lines=8> */
[--C-:B------:R-:W-:Y:S01]  /*5620*/  IMAD.X R67, R15, 0x1, R156.reuse, P2 ;  /* 0x000000010f437824 */ /* 0x100fe200010e069c */
        /* <DEDUP_REMOVED lines=12> */
[--C-:B------:R-:W-:Y:S02]  /*56f0*/  IMAD.X R83, R31, 0x1, R156.reuse, P3 ;  /* 0x000000011f537824 */ /* 0x100fe400018e069c */
[----:B------:R-:W-:Y:S01]  /*5700*/  IMAD.X R71, R47, 0x1, R156, P1 ;  /* 0x000000012f477824 */ /* 0x000fe200008e069c */
[-C--:B0-----:R-:W-:Y:S01]  /*5710*/  IADD3 R68, P1, PT, R54, R155.reuse, RZ ;  /* 0x0000009b36447210 */ /* 0x081fe20007f3e0ff */
[----:B------:R0:W3:Y:S01]  /*5720*/  @!P0 LDG.E.U16 R191, desc[UR6][R80.64] ;  /* 0x0000000650bf8981 */ /* 0x0000e2000c1e1500 */
[----:B-1----:R-:W-:-:S02]  /*5730*/  IADD3 R66, P3, PT, R126, R155, RZ ;  /* 0x0000009b7e427210 */ /* 0x002fc40007f7e0ff */
[-C--:B------:R-:W-:Y:S01]  /*5740*/  IADD3 R64, P2, PT, R134, R155.reuse, RZ ;  /* 0x0000009b86407210 */ /* 0x080fe20007f5e0ff */
[----:B------:R1:W3:Y:S01]  /*5750*/  @!P0 LDG.E.U16 R192, desc[UR6][R82.64] ;  /* 0x0000000652c08981 */ /* 0x0002e2000c1e1500 */
[----:B------:R-:W-:Y:S01]  /*5760*/  PRMT R189, RZ, 0x7610, R189 ;  /* 0x00007610ffbd7816 */ /* 0x000fe200000000bd */
        /* <DEDUP_REMOVED lines=11> */
[-C--:B----4-:R-:W-:Y:S01]  /*5820*/  IADD3 R70, P3, PT, R150, R155.reuse, RZ ;  /* 0x0000009b96467210 */ /* 0x090fe20007f7e0ff */
        /* <DEDUP_REMOVED lines=20> */
[----:B-1----:R-:W-:-:S03]  /*5970*/  IADD3 R70, P1, PT, R48, R155, RZ ;  /* 0x0000009b30467210 */ /* 0x002fc60007f3e0ff */
[----:B------:R1:W3:Y:S01]  /*5980*/  @!P0 LDG.E.U16 R90, desc[UR6][R66.64] ;  /* 0x00000006425a8981 */ /* 0x0002e2000c1e1500 */
[-C--:B----4-:R-:W-:Y:S01]  /*5990*/  IADD3 R82, P3, PT, R32, R155.reuse, RZ ;  /* 0x0000009b20527210 */ /* 0x090fe20007f7e0ff */
[--C-:B------:R-:W-:Y:S02]  /*59a0*/  IMAD.X R81, R41, 0x1, R156.reuse, P2 ;  /* 0x0000000129517824 */ /* 0x100fe400010e069c */
[----:B------:R4:W3:Y:S01]  /*59b0*/  @!P0 LDG.E.U16 R89, desc[UR6][R64.64] ;  /* 0x0000000640598981 */ /* 0x0008e2000c1e1500 */
[--C-:B------:R-:W-:Y:S02]  /*59c0*/  IMAD.X R71, R49, 0x1, R156.reuse, P1 ;  /* 0x0000000131477824 */ /* 0x100fe400008e069c */
[----:B------:R-:W-:Y:S01]  /*59d0*/  IMAD.X R83, R33, 0x1, R156, P3 ;  /* 0x0000000121537824 */ /* 0x000fe200018e069c */
[-C--:B0-----:R-:W-:Y:S02]  /*59e0*/  IADD3 R68, P3, PT, R128, R155.reuse, RZ ;  /* 0x0000009b80447210 */ /* 0x081fe40007f7e0ff */
[----:B-1----:R-:W-:-:S02]  /*59f0*/  IADD3 R66, P2, PT, R136, R155, RZ ;  /* 0x0000009b88427210 */ /* 0x002fc40007f5e0ff */
[----:B----4-:R-:W-:Y:S01]  /*5a00*/  IADD3 R64, P1, PT, R144, R155, RZ ;  /* 0x0000009b90407210 */ /* 0x010fe20007f3e0ff */
[----:B------:R-:W-:Y:S01]  /*5a10*/  IMAD.X R69, R129, 0x1, R156, P3 ;  /* 0x0000000181457824 */ /* 0x000fe200018e069c */
[----:B------:R-:W-:Y:S01]  /*5a20*/  PRMT R88, RZ, 0x7610, R88 ;  /* 0x00007610ff587816 */ /* 0x000fe20000000058 */
[--C-:B------:R-:W-:Y:S01]  /*5a30*/  IMAD.X R67, R137, 0x1, R156.reuse, P2 ;  /* 0x0000000189437824 */ /* 0x100fe200010e069c */
[----:B------:R-:W-:Y:S01]  /*5a40*/  PRMT R87, RZ, 0x7610, R87 ;  /* 0x00007610ff577816 */ /* 0x000fe20000000057 */
[----:B------:R-:W-:Y:S01]  /*5a50*/  IMAD.X R65, R145, 0x1, R156, P1 ;  /* 0x0000000191417824 */ /* 0x000fe200008e069c */
[----:B------:R-:W-:Y:S02]  /*5a60*/  PRMT R84, RZ, 0x7610, R84 ;  /* 0x00007610ff547816 */ /* 0x000fe40000000054 */
[----:B------:R-:W-:Y:S01]  /*5a70*/  PRMT R241, RZ, 0x7610, R241 ;  /* 0x00007610fff17816 */ /* 0x000fe200000000f1 */
[----:B------:R-:W4:Y:S01]  /*5a80*/  @!P0 LDG.E.U16 R88, desc[UR6][R82.64] ;  /* 0x0000000652588981 */ /* 0x000f22000c1e1500 */
[----:B------:R-:W-:-:S02]  /*5a90*/  PRMT R240, RZ, 0x7610, R240 ;  /* 0x00007610fff07816 */ /* 0x000fc400000000f0 */
[----:B------:R-:W-:Y:S01]  /*5aa0*/  PRMT R239, RZ, 0x7610, R239 ;  /* 0x00007610ffef7816 */ /* 0x000fe200000000ef */
[----:B------:R-:W4:Y:S04]  /*5ab0*/  @!P0 LDG.E.U16 R87, desc[UR6][R80.64] ;  /* 0x0000000650578981 */ /* 0x000f28000c1e1500 */
[----:B------:R0:W4:Y:S04]  /*5ac0*/  @!P0 LDG.E.U16 R84, desc[UR6][R70.64] ;  /* 0x0000000646548981 */ /* 0x000128000c1e1500 */
[----:B------:R-:W4:Y:S04]  /*5ad0*/  @!P0 LDG.E.U16 R241, desc[UR6][R68.64] ;  /* 0x0000000644f18981 */ /* 0x000f28000c1e1500 */
[----:B------:R1:W4:Y:S04]  /*5ae0*/  @!P0 LDG.E.U16 R240, desc[UR6][R66.64] ;  /* 0x0000000642f08981 */ /* 0x000328000c1e1500 */
[----:B------:R5:W4:Y:S01]  /*5af0*/  @!P0 LDG.E.U16 R239, desc[UR6][R64.64] ;  /* 0x0000000640ef8981 */ /* 0x000b22000c1e1500 */
[C---:B0-----:R-:W-:Y:S01]  /*5b00*/  IMAD.SHL.U32 R71, R167.reuse, 0x20, RZ ;  /* 0x00000020a7477824 */ /* 0x041fe200078e00ff */
[----:B------:R-:W-:Y:S01]  /*5b10*/  SHF.R.S32.HI R81, RZ, 0x2, R167 ;  /* 0x00000002ff517819 */ /* 0x000fe200000114a7 */
[C---:B-1----:R-:W-:Y:S01]  /*5b20*/  IMAD.SHL.U32 R66, R167.reuse, 0x40, RZ ;  /* 0x00000040a7427824 */ /* 0x042fe200078e00ff */
[----:B------:R-:W-:-:S04]  /*5b30*/  LOP3.LUT R67, R167, 0x7, RZ, 0xc0, !PT ;  /* 0x00000007a7437812 */ /* 0x000fc800078ec0ff */
[----:B------:R-:W-:Y:S02]  /*5b40*/  LOP3.LUT R68, R66, 0x3800, RZ, 0xc0, !PT ;  /* 0x0000380042447812 */ /* 0x000fe400078ec0ff */
[----:B------:R-:W-:Y:S02]  /*5b50*/  LOP3.LUT R80, R71, 0x60, RZ, 0xc0, !PT ;  /* 0x0000006047507812 */ /* 0x000fe400078ec0ff */
[----:B------:R-:W-:Y:S01]  /*5b60*/  SGXT R81, R81, 0x1 ;  /* 0x000000015151781a */ /* 0x000fe20000000200 */
[----:B------:R-:W-:Y:S02]  /*5b70*/  IMAD R68, R67, 0x100, R68 ;  /* 0x0000010043447824 */ /* 0x000fe400078e0244 */
[----:B------:R-:W-:Y:S01]  /*5b80*/  IMAD.SHL.U32 R66, R167, 0x2, RZ ;  /* 0x00000002a7427824 */ /* 0x000fe200078e00ff */
[----:B-----5:R-:W-:Y:S01]  /*5b90*/  LOP3.LUT R65, R80, 0x90, R81, 0xf8, !PT ;  /* 0x0000009050417812 */ /* 0x020fe200078ef851 */
[----:B------:R-:W-:Y:S01]  /*5ba0*/  IMAD.SHL.U32 R67, R67, 0x10, RZ ;  /* 0x0000001043437824 */ /* 0x000fe200078e00ff */
[----:B------:R-:W-:-:S02]  /*5bb0*/  SHF.R.S32.HI R69, RZ, 0x6, R167 ;  /* 0x00000006ff457819 */ /* 0x000fc400000114a7 */
[--C-:B------:R-:W-:Y:S02]  /*5bc0*/  LOP3.LUT R92, R65, 0x10, R66.reuse, 0x78, !PT ;  /* 0x00000010415c7812 */ /* 0x100fe400078e7842 */
[----:B------:R-:W-:Y:S02]  /*5bd0*/  LOP3.LUT R93, R67, 0x30, R66, 0x78, !PT ;  /* 0x00000030435d7812 */ /* 0x000fe400078e7842 */
[----:B------:R-:W-:Y:S02]  /*5be0*/  LOP3.LUT R70, R167, 0x7f, RZ, 0xc0, !PT ;  /* 0x0000007fa7467812 */ /* 0x000fe400078ec0ff */
[----:B------:R-:W-:Y:S01]  /*5bf0*/  SGXT R66, R69, 0x1 ;  /* 0x000000014542781a */ /* 0x000fe20000000200 */
[----:B------:R-:W-:Y:S01]  /*5c00*/  IMAD.SHL.U32 R65, R167, 0x2, RZ ;  /* 0x00000002a7417824 */ /* 0x000fe200078e00ff */
[----:B------:R-:W-:Y:S01]  /*5c10*/  SHF.R.S32.HI R82, RZ, 0x7, R167 ;  /* 0x00000007ff527819 */ /* 0x000fe200000114a7 */
[----:B------:R-:W-:Y:S01]  /*5c20*/  IMAD.SHL.U32 R70, R70, 0x2, RZ ;  /* 0x0000000246467824 */ /* 0x000fe200078e00ff */
[----:B------:R-:W-:-:S02]  /*5c30*/  LOP3.LUT R66, R66, 0x90, RZ, 0xc0, !PT ;  /* 0x0000009042427812 */ /* 0x000fc400078ec0ff */
[----:B------:R-:W-:Y:S02]  /*5c40*/  SGXT R71, R82, 0x1 ;  /* 0x000000015247781a */ /* 0x000fe40000000200 */
[----:B------:R-:W-:Y:S02]  /*5c50*/  LOP3.LUT R65, R66, 0x17e, R65, 0x78, !PT ;  /* 0x0000017e42417812 */ /* 0x000fe400078e7841 */
[----:B------:R-:W-:-:S03]  /*5c60*/  LOP3.LUT R64, R70, 0x110, R71, 0x78, !PT ;  /* 0x0000011046407812 */ /* 0x000fc600078e7847 */
[----:B------:R-:W-:Y:S01]  /*5c70*/  STS.U16 [R65+UR4+0x8000], R85 ;  /* 0x0080005541007988 */ /* 0x000fe20008000404 */
[----:B------:R-:W-:-:S03]  /*5c80*/  LOP3.LUT R66, R64, 0x40, RZ, 0x3c, !PT ;  /* 0x0000004040427812 */ /* 0x000fc600078e3cff */
[----:B------:R-:W-:Y:S01]  /*5c90*/  STS.U16 [R65+UR4+0x8200], R238 ;  /* 0x008200ee41007988 */ /* 0x000fe20008000404 */
[----:B------:R-:W-:-:S03]  /*5ca0*/  LOP3.LUT R80, R64, 0x60, RZ, 0x3c, !PT ;  /* 0x0000006040507812 */ /* 0x000fc600078e3cff */
[----:B--2---:R-:W-:Y:S04]  /*5cb0*/  STS.U16 [R65+UR4+0x8400], R237 ;  /* 0x008400ed41007988 */ /* 0x004fe80008000404 */
[----:B------:R-:W-:Y:S04]  /*5cc0*/  STS.U16 [R65+UR4+0x8600], R236 ;  /* 0x008600ec41007988 */ /* 0x000fe80008000404 */
[----:B------:R-:W-:Y:S04]  /*5cd0*/  STS.U16 [R65+UR4+0x8800], R235 ;  /* 0x008800eb41007988 */ /* 0x000fe80008000404 */
[----:B------:R-:W-:Y:S04]  /*5ce0*/  STS.U16 [R65+UR4+0x8a00], R234 ;  /* 0x008a00ea41007988 */ /* 0x000fe80008000404 */
[----:B------:R-:W-:Y:S04]  /*5cf0*/  STS.U16 [R65+UR4+0x8c00], R233 ;  /* 0x008c00e941007988 */ /* 0x000fe80008000404 */
[----:B---3--:R0:W-:Y:S04]  /*5d00*/  STS.U16 [R65+UR4+0x8e00], R232 ;  /* 0x008e00e841007988 */ /* 0x0081e80008000404 */
[----:B------:R-:W-:Y:S01]  /*5d10*/  STS.U16 [R64+UR4+0x4000], R231 ;  /* 0x004000e740007988 */ /* 0x000fe20008000404 */
[----:B0-----:R-:W-:-:S03]  /*5d20*/  LOP3.LUT R65, R64, 0x20, RZ, 0x3c, !PT ;  /* 0x0000002040417812 */ /* 0x001fc600078e3cff */
[----:B------:R-:W-:Y:S04]  /*5d30*/  STS.U16 [R64+UR4+0x4800], R230 ;  /* 0x004800e640007988 */ /* 0x000fe80008000404 */
[----:B------:R-:W-:Y:S04]  /*5d40*/  STS.U16 [R64+UR4+0x5000], R229 ;  /* 0x005000e540007988 */ /* 0x000fe80008000404 */
[----:B------:R-:W-:Y:S04]  /*5d50*/  STS.U16 [R64+UR4+0x5800], R228 ;  /* 0x005800e440007988 */ /* 0x000fe80008000404 */
[----:B------:R-:W-:Y:S04]  /*5d60*/  STS.U16 [R64+UR4+0x6000], R227 ;  /* 0x006000e340007988 */ /* 0x000fe80008000404 */
[----:B------:R-:W-:Y:S04]  /*5d70*/  STS.U16 [R64+UR4+0x800], R226 ;  /* 0x000800e240007988 */ /* 0x000fe80008000404 */
[----:B------:R-:W-:Y:S04]  /*5d80*/  STS.U16 [R64+UR4], R225 ;  /* 0x000000e140007988 */ /* 0x000fe80008000404 */
[----:B------:R-:W-:Y:S04]  /*5d90*/  STS.U16 [R64+UR4+0x1000], R224 ;  /* 0x001000e040007988 */ /* 0x000fe80008000404 */
        /* <DEDUP_REMOVED lines=46> */
[----:B------:R0:W-:Y:S04]  /*6080*/  STS.U16 [R80+UR4+0x600], R94 ;  /* 0x0006005e50007988 */ /* 0x0001e80008000404 */
[----:B------:R-:W-:Y:S04]  /*6090*/  STS.U16 [R80+UR4+0xe00], R91 ;  /* 0x000e005b50007988 */ /* 0x000fe80008000404 */
[----:B------:R-:W-:Y:S04]  /*60a0*/  STS.U16 [R80+UR4+0x1600], R90 ;  /* 0x0016005a50007988 */ /* 0x000fe80008000404 */
[----:B------:R-:W-:Y:S04]  /*60b0*/  STS.U16 [R80+UR4+0x1e00], R89 ;  /* 0x001e005950007988 */ /* 0x000fe80008000404 */
[----:B----4-:R-:W-:Y:S04]  /*60c0*/  STS.U16 [R80+UR4+0x2600], R88 ;  /* 0x0026005850007988 */ /* 0x010fe80008000404 */
[----:B------:R-:W-:Y:S04]  /*60d0*/  STS.U16 [R80+UR4+0x2e00], R87 ;  /* 0x002e005750007988 */ /* 0x000fe80008000404 */
[----:B------:R-:W-:Y:S04]  /*60e0*/  STS.U16 [R80+UR4+0x3600], R84 ;  /* 0x0036005450007988 */ /* 0x000fe80008000404 */
[----:B------:R-:W-:Y:S04]  /*60f0*/  STS.U16 [R80+UR4+0x6600], R241 ;  /* 0x006600f150007988 */ /* 0x000fe80008000404 */
[----:B------:R-:W-:Y:S04]  /*6100*/  STS.U16 [R80+UR4+0x6e00], R240 ;  /* 0x006e00f050007988 */ /* 0x000fe80008000404 */
[----:B------:R-:W-:Y:S01]  /*6110*/  STS.U16 [R80+UR4+0x7600], R239 ;  /* 0x007600ef50007988 */ /* 0x000fe20008000404 */
[----:B------:R-:W-:-:S05]  /*6120*/  IMAD.SHL.U32 R67, R167, 0x10, RZ ;  /* 0x00000010a7437824 */ /* 0x000fca00078e00ff */
[----:B------:R-:W-:Y:S01]  /*6130*/  LOP3.LUT R67, R67, 0x100, RZ, 0xc0, !PT ;  /* 0x0000010043437812 */ /* 0x000fe200078ec0ff */
[----:B------:R-:W-:Y:S01]  /*6140*/  IMAD.IADD R93, R68, 0x1, R93 ;  /* 0x00000001445d7824 */ /* 0x000fe200078e025d */
[----:B------:R-:W-:Y:S02]  /*6150*/  BAR.SYNC.DEFER_BLOCKING 0x0 ;  /* 0x0000000000007b1d */ /* 0x000fe40000010000 */
[----:B------:R-:W-:-:S05]  /*6160*/  IADD3 R92, PT, PT, R92, UR4, R67 ;  /* 0x000000045c5c7c10 */ /* 0x000fca000fffe043 */
[----:B------:R-:W-:Y:S04]  /*6170*/  LDSM.16.MT88.4 R68, [R92+0x8000] ;  /* 0x008000005c44783b */ /* 0x000fe80000004200 */
[----:B------:R-:W1:Y:S04]  /*6180*/  LDSM.16.M88.4 R64, [R93+UR4] ;  /* 0x000000045d40783b */ /* 0x000e680008000200 */
[----:B------:R-:W2:Y:S04]  /*6190*/  LDSM.16.M88.4 R80, [R93+UR4+0x4000] ;  /* 0x004000045d50783b */ /* 0x000ea80008000200 */
[----:B------:R-:W3:Y:S01]  /*61a0*/  LDSM.16.MT88.4 R84, [R92+0x8200] ;  /* 0x008200005c54783b */ /* 0x000ee20000004200 */
[----:B0-----:R-:W-:-:S05]  /*61b0*/  LOP3.LUT R94, R93, 0x40, RZ, 0x3c, !PT ;  /* 0x000000405d5e7812 */ /* 0x001fca00078e3cff */
[----:B------:R-:W-:Y:S01]  /*61c0*/  LDSM.16.M88.4 R88, [R94+UR4] ;  /* 0x000000045e58783b */ /* 0x000fe20008000200 */
[C---:B-1----:R-:W-:Y:S08]  /*61d0*/  HMMA.16816.F32.BF16 R76, R68.reuse, R64, R76 ;  /* 0x00000040444c723c */ /* 0x042ff0000004184c */
[----:B--2---:R-:W-:Y:S01]  /*61e0*/  HMMA.16816.F32.BF16 R72, R68, R80, R72 ;  /* 0x000000504448723c */ /* 0x004fe20000041848 */
[----:B------:R-:W0:Y:S11]  /*61f0*/  LDSM.16.MT88.4 R68, [R92+0x8400] ;  /* 0x008400005c44783b */ /* 0x000e360000004200 */
[C---:B---3--:R-:W-:Y:S01]  /*6200*/  HMMA.16816.F32.BF16 R64, R84.reuse, R66, R76 ;  /* 0x000000425440723c */ /* 0x048fe2000004184c */
[----:B------:R-:W1:Y:S07]  /*6210*/  LDSM.16.M88.4 R76, [R94+UR4+0x4000] ;  /* 0x004000045e4c783b */ /* 0x000e6e0008000200 */
[----:B------:R-:W-:Y:S01]  /*6220*/  HMMA.16816.F32.BF16 R72, R84, R82, R72 ;  /* 0x000000525448723c */ /* 0x000fe20000041848 */
[----:B------:R-:W2:Y:S04]  /*6230*/  LDSM.16.MT88.4 R80, [R92+0x8600] ;  /* 0x008600005c50783b */ /* 0x000ea80000004200 */
[----:B------:R-:W-:Y:S07]  /*6240*/  LDSM.16.M88.4 R84, [R93+UR4+0x80] ;  /* 0x000080045d54783b */ /* 0x000fee0008000200 */
[C---:B0-----:R-:W-:Y:S08]  /*6250*/  HMMA.16816.F32.BF16 R64, R68.reuse, R88, R64 ;  /* 0x000000584440723c */ /* 0x041ff00000041840 */
[----:B-1----:R-:W-:Y:S01]  /*6260*/  HMMA.16816.F32.BF16 R68, R68, R76, R72 ;  /* 0x0000004c4444723c */ /* 0x002fe20000041848 */
[----:B------:R-:W0:Y:S11]  /*6270*/  LDSM.16.MT88.4 R72, [R92+0x8800] ;  /* 0x008800005c48783b */ /* 0x000e360000004200 */
[C---:B--2---:R-:W-:Y:S01]  /*6280*/  HMMA.16816.F32.BF16 R88, R80.reuse, R90, R64 ;  /* 0x0000005a5058723c */ /* 0x044fe20000041840 */
        /* <DEDUP_REMOVED lines=8> */
[----:B------:R-:W1:Y:S04]  /*6310*/  LDSM.16.M88.4 R88, [R94+UR4+0x4080] ;  /* 0x004080045e58783b */ /* 0x000e680008000200 */
[----:B------:R-:W2:Y:S03]  /*6320*/  LDSM.16.MT88.4 R92, [R92+0x8e00] ;  /* 0x008e00005c5c783b */ /* 0x000ea60000004200 */
[----:B------:R-:W-:Y:S01]  /*6330*/  HMMA.16816.F32.BF16 R72, R68, R66, R72 ;  /* 0x000000424448723c */ /* 0x000fe20000041848 */
[----:B------:R-:W-:-:S02]  /*6340*/  VIADD R177, R177, 0xffffffff ;  /* 0xffffffffb1b17836 */ /* 0x000fc40000000000 */
[----:B------:R-:W-:Y:S02]  /*6350*/  IMAD.MOV.U32 R66, RZ, RZ, R158 ;  /* 0x000000ffff427224 */ /* 0x000fe400078e009e */
[----:B------:R-:W-:Y:S01]  /*6360*/  IMAD.MOV.U32 R67, RZ, RZ, R157 ;  /* 0x000000ffff437224 */ /* 0x000fe200078e009d */
[----:B------:R-:W-:Y:S01]  /*6370*/  ISETP.NE.U32.AND P0, PT, R177, RZ, PT ;  /* 0x000000ffb100720c */ /* 0x000fe20003f05070 */
[----:B------:R-:W-:Y:S02]  /*6380*/  IMAD.MOV.U32 R158, RZ, RZ, R160 ;  /* 0x000000ffff9e7224 */ /* 0x000fe400078e00a0 */
[----:B------:R-:W-:-:S03]  /*6390*/  IMAD.WIDE R66, R166, 0x2, R66 ;  /* 0x00000002a6427825 */ /* 0x000fc600078e0242 */
[C---:B0-----:R-:W-:Y:S08]  /*63a0*/  HMMA.16816.F32.BF16 R84, R76.reuse, R80, R84 ;  /* 0x000000504c54723c */ /* 0x041ff00000041854 */
[----:B-1----:R-:W-:Y:S01]  /*63b0*/  HMMA.16816.F32.BF16 R72, R76, R88, R72 ;  /* 0x000000584c48723c */ /* 0x002fe20000041848 */
[----:B------:R-:W-:-:S04]  /*63c0*/  IMAD.WIDE R64, R166, 0x2, R158 ;  /* 0x00000002a6407825 */ /* 0x000fc800078e029e */
[----:B------:R-:W-:Y:S02]  /*63d0*/  IMAD.MOV.U32 R158, RZ, RZ, R66 ;  /* 0x000000ffff9e7224 */ /* 0x000fe400078e0042 */
[----:B------:R-:W-:Y:S02]  /*63e0*/  IMAD.MOV.U32 R157, RZ, RZ, R67 ;  /* 0x000000ffff9d7224 */ /* 0x000fe400078e0043 */
[----:B------:R-:W-:Y:S02]  /*63f0*/  IMAD.MOV.U32 R66, RZ, RZ, R162 ;  /* 0x000000ffff427224 */ /* 0x000fe400078e00a2 */
[----:B------:R-:W-:Y:S02]  /*6400*/  IMAD.MOV.U32 R67, RZ, RZ, R161 ;  /* 0x000000ffff437224 */ /* 0x000fe400078e00a1 */
[----:B------:R-:W-:Y:S02]  /*6410*/  IMAD.MOV.U32 R162, RZ, RZ, R164 ;  /* 0x000000ffffa27224 */ /* 0x000fe400078e00a4 */
[----:B------:R-:W-:-:S02]  /*6420*/  IMAD.MOV.U32 R160, RZ, RZ, R64 ;  /* 0x000000ffffa07224 */ /* 0x000fc400078e0040 */
[----:B------:R-:W-:Y:S01]  /*6430*/  IMAD.MOV.U32 R159, RZ, RZ, R65 ;  /* 0x000000ffff9f7224 */ /* 0x000fe200078e0041 */
[----:B--2---:R-:W-:Y:S01]  /*6440*/  HMMA.16816.F32.BF16 R76, R92, R82, R84 ;  /* 0x000000525c4c723c */ /* 0x004fe20000041854 */
[----:B------:R-:W-:Y:S01]  /*6450*/  IMAD.WIDE R66, R166, 0x2, R66 ;  /* 0x00000002a6427825 */ /* 0x000fe200078e0242 */
[----:B------:R-:W-:-:S03]  /*6460*/  UIADD3 UR5, UPT, UPT, UR5, -0x80, URZ ;  /* 0xffffff8005057890 */ /* 0x000fc6000fffe0ff */
[----:B------:R-:W-:-:S03]  /*6470*/  IMAD.WIDE R64, R166, 0x2, R162 ;  /* 0x00000002a6407825 */ /* 0x000fc600078e02a2 */
[----:B------:R-:W-:Y:S01]  /*6480*/  HMMA.16816.F32.BF16 R72, R92, R90, R72 ;  /* 0x0000005a5c48723c */ /* 0x000fe20000041848 */
[----:B------:R-:W-:-:S04]  /*6490*/  IMAD.WIDE R152, R166, 0x2, R152 ;  /* 0x00000002a6987825 */ /* 0x000fc800078e0298 */
        /* <DEDUP_REMOVED lines=60> */
[----:B------:R-:W-:Y:S02]  /*6860*/  IMAD.MOV.U32 R162, RZ, RZ, R66 ;  /* 0x000000ffffa27224 */ /* 0x000fe400078e0042 */
[----:B------:R-:W-:Y:S02]  /*6870*/  IMAD.MOV.U32 R161, RZ, RZ, R67 ;  /* 0x000000ffffa17224 */ /* 0x000fe400078e0043 */
[----:B------:R-:W-:Y:S02]  /*6880*/  IMAD.MOV.U32 R164, RZ, RZ, R64 ;  /* 0x000000ffffa47224 */ /* 0x000fe400078e0040 */
[----:B------:R-:W-:Y:S01]  /*6890*/  IMAD.MOV.U32 R163, RZ, RZ, R65 ;  /* 0x000000ffffa37224 */ /* 0x000fe200078e0041 */
[----:B------:R-:W-:Y:S06]  /*68a0*/  @P0 BRA `(.L_x_1) ;  /* 0xffffffdc00980947 */ /* 0x000fec000383ffff */
[----:B------:R-:W-:Y:S02]  /*68b0*/  F2FP.BF16.F32.PACK_AB R75, R75, R79 ;  /* 0x0000004f4b4b723e */ /* 0x000fe400000010ff */
[----:B------:R-:W-:Y:S02]  /*68c0*/  F2FP.BF16.F32.PACK_AB R74, R74, R78 ;  /* 0x0000004e4a4a723e */ /* 0x000fe400000010ff */
[----:B------:R-:W-:Y:S02]  /*68d0*/  F2FP.BF16.F32.PACK_AB R73, R73, R77 ;  /* 0x0000004d4949723e */ /* 0x000fe400000010ff */
[----:B------:R-:W-:-:S07]  /*68e0*/  F2FP.BF16.F32.PACK_AB R72, R72, R76 ;  /* 0x0000004c4848723e */ /* 0x000fce00000010ff */
.L_x_0:
[----:B------:R-:W-:Y:S01]  /*68f0*/  BAR.SYNC.DEFER_BLOCKING 0x0 ;  /* 0x0000000000007b1d */ /* 0x000fe20000010000 */
[C---:B------:R-:W-:Y:S01]  /*6900*/  LOP3.LUT R2, R167.reuse, 0xe0, RZ, 0xc0, !PT ;  /* 0x000000e0a7027812 */ /* 0x040fe200078ec0ff */
[C---:B------:R-:W-:Y:S01]  /*6910*/  IMAD.SHL.U32 R4, R167.reuse, 0x80, RZ ;  /* 0x00000080a7047824 */ /* 0x040fe200078e00ff */
[--C-:B------:R-:W-:Y:S01]  /*6920*/  LOP3.LUT R3, R168, 0x1c, R167.reuse, 0xf8, !PT ;  /* 0x0000001ca8037812 */ /* 0x100fe200078ef8a7 */
[----:B------:R-:W-:Y:S01]  /*6930*/  IMAD.SHL.U32 R5, R167, 0x4, RZ ;  /* 0x00000004a7057824 */ /* 0x000fe200078e00ff */
[----:B------:R-:W-:Y:S01]  /*6940*/  SHF.R.U32.HI R11, RZ, 0x4, R167 ;  /* 0x00000004ff0b7819 */ /* 0x000fe200000116a7 */
[----:B------:R-:W-:Y:S01]  /*6950*/  IMAD.SHL.U32 R2, R2, 0x4, RZ ;  /* 0x0000000402027824 */ /* 0x000fe200078e00ff */
[----:B------:R-:W-:Y:S01]  /*6960*/  LOP3.LUT R4, R4, 0xc00, RZ, 0xc0, !PT ;  /* 0x00000c0004047812 */ /* 0x000fe200078ec0ff */
[----:B------:R-:W0:Y:S01]  /*6970*/  LDCU.128 UR8, c[0x0][0x390] ;  /* 0x00007200ff0877ac */ /* 0x000e220008000c00 */
[----:B------:R-:W-:Y:S02]  /*6980*/  SGXT.U32 R11, R11, 0x4 ;  /* 0x000000040b0b781a */ /* 0x000fe40000000000 */
[----:B------:R-:W-:Y:S01]  /*6990*/  LOP3.LUT R3, R3, R2, RZ, 0xfc, !PT ;  /* 0x0000000203037212 */ /* 0x000fe200078efcff */
[----:B------:R-:W1:Y:S01]  /*69a0*/  LDCU UR5, c[0x0][0x3b4] ;  /* 0x00007680ff0577ac */ /* 0x000e620008000800 */
[----:B------:R-:W-:-:S02]  /*69b0*/  LOP3.LUT R6, R4, 0x7c, R5, 0xf8, !PT ;  /* 0x0000007c04067812 */ /* 0x000fc400078ef805 */
[C---:B------:R-:W-:Y:S01]  /*69c0*/  LOP3.LUT R2, R3.reuse, 0x40, RZ, 0x3c, !PT ;  /* 0x0000004003027812 */ /* 0x040fe200078e3cff */
[----:B------:R-:W2:Y:S01]  /*69d0*/  LDCU UR12, c[0x0][0x3b8] ;  /* 0x00007700ff0c77ac */ /* 0x000ea20008000800 */
[C---:B------:R-:W-:Y:S02]  /*69e0*/  LOP3.LUT R5, R3.reuse, 0x20, RZ, 0x3c, !PT ;  /* 0x0000002003057812 */ /* 0x040fe400078e3cff */
[----:B------:R-:W-:Y:S02]  /*69f0*/  LOP3.LUT R4, R3, 0x60, RZ, 0x3c, !PT ;  /* 0x0000006003047812 */ /* 0x000fe400078e3cff */
[----:B------:R-:W-:Y:S02]  /*6a00*/  LOP3.LUT R8, R6, 0xe0, R167, 0x78, !PT ;  /* 0x000000e006087812 */ /* 0x000fe400078e78a7 */
[C---:B------:R-:W-:Y:S01]  /*6a10*/  LEA.HI R7, R167.reuse, 0x30, RZ, 0x1c ;  /* 0x00000030a7077811 */ /* 0x040fe200078fe0ff */
[----:B------:R3:W-:Y:S01]  /*6a20*/  STS [R3+UR4], R72 ;  /* 0x0000004803007988 */ /* 0x0007e20008000804 */
[----:B------:R-:W-:-:S02]  /*6a30*/  LEA.HI R13, R167, 0x70, RZ, 0x1c ;  /* 0x00000070a70d7811 */ /* 0x000fc400078fe0ff */
[----:B0-----:R-:W-:Y:S01]  /*6a40*/  ISETP.GE.AND P0, PT, R154, UR10, PT ;  /* 0x0000000a9a007c0c */ /* 0x001fe2000bf06270 */
[----:B------:R0:W-:Y:S01]  /*6a50*/  STS [R2+UR4+0x800], R73 ;  /* 0x0008004902007988 */ /* 0x0001e20008000804 */
[C---:B------:R-:W-:Y:S01]  /*6a60*/  IMAD.IADD R7, R0.reuse, 0x1, R7 ;  /* 0x0000000100077824 */ /* 0x040fe200078e0207 */
[----:B------:R-:W-:Y:S01]  /*6a70*/  LOP3.LUT R14, R0, 0x60, R11, 0xfe, !PT ;  /* 0x00000060000e7812 */ /* 0x000fe200078efe0b */
[----:B-1----:R-:W-:Y:S01]  /*6a80*/  IMAD R154, R154, UR5, RZ ;  /* 0x000000059a9a7c24 */ /* 0x002fe2000f8e02ff */
[----:B------:R1:W-:Y:S01]  /*6a90*/  STS [R5+UR4+0x400], R74 ;  /* 0x0004004a05007988 */ /* 0x0003e20008000804 */
[C---:B------:R-:W-:Y:S01]  /*6aa0*/  IMAD.IADD R13, R0.reuse, 0x1, R13 ;  /* 0x00000001000d7824 */ /* 0x040fe200078e020d */
[----:B---3--:R-:W-:Y:S01]  /*6ab0*/  LOP3.LUT R3, R0, R11, RZ, 0xfc, !PT ;  /* 0x0000000b00037212 */ /* 0x008fe200078efcff */
[----:B--2---:R-:W-:Y:S01]  /*6ac0*/  IMAD R15, R14, UR12, RZ ;  /* 0x0000000c0e0f7c24 */ /* 0x004fe2000f8e02ff */
[----:B------:R2:W-:Y:S01]  /*6ad0*/  STS [R4+UR4+0xc00], R75 ;  /* 0x000c004b04007988 */ /* 0x0005e20008000804 */
[----:B------:R-:W-:Y:S01]  /*6ae0*/  BAR.SYNC.DEFER_BLOCKING 0x0 ;  /* 0x0000000000007b1d */ /* 0x000fe20000010000 */
[----:B0-----:R-:W-:Y:S01]  /*6af0*/  LOP3.LUT R2, R0, 0x10, R11, 0xfe, !PT ;  /* 0x0000001000027812 */ /* 0x001fe200078efe0b */
[----:B------:R-:W-:Y:S01]  /*6b00*/  IMAD R16, R13, UR12, RZ ;  /* 0x0000000c0d107c24 */ /* 0x000fe2000f8e02ff */
[C---:B------:R-:W-:Y:S01]  /*6b10*/  ISETP.LT.AND P1, PT, R3.reuse, UR11, !P0 ;  /* 0x0000000b03007c0c */ /* 0x040fe2000c721270 */
[----:B------:R-:W-:Y:S01]  /*6b20*/  IMAD R3, R3, UR12, RZ ;  /* 0x0000000c03037c24 */ /* 0x000fe2000f8e02ff */
[----:B------:R-:W-:Y:S01]  /*6b30*/  LEA R18, P2, R154, UR8, 0x1 ;  /* 0x000000089a127c11 */ /* 0x000fe2000f8408ff */
[C---:B-1----:R-:W-:Y:S01]  /*6b40*/  IMAD R5, R2.reuse, UR12, RZ ;  /* 0x0000000c02057c24 */ /* 0x042fe2000f8e02ff */
[----:B------:R-:W-:-:S02]  /*6b50*/  ISETP.LT.AND P4, PT, R2, UR11, !P0 ;  /* 0x0000000b02007c0c */ /* 0x000fc4000c781270 */
[----:B------:R-:W-:Y:S02]  /*6b60*/  LEA.HI.X.SX32 R154, R154, UR9, 0x1, P2 ;  /* 0x000000099a9a7c11 */ /* 0x000fe400090f0eff */
[-C--:B------:R-:W-:Y:S02]  /*6b70*/  LEA R2, P2, R3, R18.reuse, 0x1 ;  /* 0x0000001203027211 */ /* 0x080fe400078408ff */
[----:B--2---:R-:W-:Y:S02]  /*6b80*/  LEA R4, P3, R5, R18, 0x1 ;  /* 0x0000001205047211 */ /* 0x004fe400078608ff */
[-C--:B------:R-:W-:Y:S02]  /*6b90*/  LEA.HI.X.SX32 R3, R3, R154.reuse, 0x1, P2 ;  /* 0x0000009a03037211 */ /* 0x080fe400010f0eff */
[----:B------:R-:W-:Y:S02]  /*6ba0*/  LEA.HI.X.SX32 R5, R5, R154, 0x1, P3 ;  /* 0x0000009a05057211 */ /* 0x000fe400018f0eff */
[----:B------:R-:W-:-:S02]  /*6bb0*/  LOP3.LUT R9, R0, 0x50, R11, 0xfe, !PT ;  /* 0x0000005000097812 */ /* 0x000fc400078efe0b */
[C-C-:B------:R-:W-:Y:S02]  /*6bc0*/  LOP3.LUT R6, R0.reuse, 0x40, R11.reuse, 0xfe, !PT ;  /* 0x0000004000067812 */ /* 0x140fe400078efe0b */
[----:B------:R-:W-:Y:S01]  /*6bd0*/  LOP3.LUT R0, R0, 0x20, R11, 0xfe, !PT ;  /* 0x0000002000007812 */ /* 0x000fe200078efe0b */
[----:B------:R-:W0:Y:S01]  /*6be0*/  LDS R17, [R8+UR4] ;  /* 0x0000000408117984 */ /* 0x000e220008000800 */
[C---:B------:R-:W-:Y:S01]  /*6bf0*/  ISETP.LT.AND P3, PT, R6.reuse, UR11, !P0 ;  /* 0x0000000b06007c0c */ /* 0x040fe2000c761270 */
[----:B------:R-:W-:Y:S01]  /*6c00*/  IMAD R11, R6, UR12, RZ ;  /* 0x0000000c060b7c24 */ /* 0x000fe2000f8e02ff */
[C---:B------:R-:W-:Y:S01]  /*6c10*/  ISETP.LT.AND P5, PT, R0.reuse, UR11, !P0 ;  /* 0x0000000b00007c0c */ /* 0x040fe2000c7a1270 */
[----:B------:R-:W1:Y:S01]  /*6c20*/  LDS R19, [R8+UR4+0x100] ;  /* 0x0001000408137984 */ /* 0x000e620008000800 */
[----:B------:R-:W-:Y:S02]  /*6c30*/  IMAD R0, R0, UR12, RZ ;  /* 0x0000000c00007c24 */ /* 0x000fe4000f8e02ff */
[----:B------:R-:W-:Y:S01]  /*6c40*/  IMAD R12, R9, UR12, RZ ;  /* 0x0000000c090c7c24 */ /* 0x000fe2000f8e02ff */
[----:B------:R-:W2:Y:S04]  /*6c50*/  LDS R21, [R8+UR4+0x200] ;  /* 0x0002000408157984 */ /* 0x000ea80008000800 */
[----:B------:R3:W4:Y:S02]  /*6c60*/  LDS R23, [R8+UR4+0x300] ;  /* 0x0003000408177984 */ /* 0x0007240008000800 */
[----:B---3--:R-:W-:-:S02]  /*6c70*/  LEA R8, P6, R12, R18, 0x1 ;  /* 0x000000120c087211 */ /* 0x008fc400078c08ff */
[----:B0-----:R0:W-:Y:S04]  /*6c80*/  @P1 STG.E.U16 desc[UR6][R2.64], R17 ;  /* 0x0000001102001986 */ /* 0x0011e8000c101506 */
[----:B-1----:R1:W-:Y:S01]  /*6c90*/  @P4 STG.E.U16 desc[UR6][R4.64], R19 ;  /* 0x0000001304004986 */ /* 0x0023e2000c101506 */
[C---:B------:R-:W-:Y:S01]  /*6ca0*/  ISETP.LT.AND P4, PT, R7.reuse, UR11, !P0 ;  /* 0x0000000b07007c0c */ /* 0x040fe2000c781270 */
[----:B------:R-:W-:-:S05]  /*6cb0*/  IMAD R7, R7, UR12, RZ ;  /* 0x0000000c07077c24 */ /* 0x000fca000f8e02ff */
[CC--:B------:R-:W-:Y:S02]  /*6cc0*/  LEA R6, P2, R7.reuse, R18.reuse, 0x1 ;  /* 0x0000001207067211 */ /* 0x0c0fe400078408ff */
[C---:B0-----:R-:W-:Y:S02]  /*6cd0*/  LEA R2, P1, R0.reuse, R18, 0x1 ;  /* 0x0000001200027211 */ /* 0x041fe400078208ff */
[----:B------:R-:W-:Y:S02]  /*6ce0*/  LEA.HI.X.SX32 R7, R7, R154, 0x1, P2 ;  /* 0x0000009a07077211 */ /* 0x000fe400010f0eff */
[----:B-1----:R-:W-:Y:S02]  /*6cf0*/  LEA R4, P2, R11, R18, 0x1 ;  /* 0x000000120b047211 */ /* 0x002fe400078408ff */
[----:B------:R-:W-:Y:S02]  /*6d00*/  LEA.HI.X.SX32 R3, R0, R154, 0x1, P1 ;  /* 0x0000009a00037211 */ /* 0x000fe400008f0eff */
[----:B------:R-:W-:-:S02]  /*6d10*/  LEA R10, P1, R15, R18, 0x1 ;  /* 0x000000120f0a7211 */ /* 0x000fc400078208ff */
[-C--:B------:R-:W-:Y:S01]  /*6d20*/  LEA.HI.X.SX32 R5, R11, R154.reuse, 0x1, P2 ;  /* 0x0000009a0b057211 */ /* 0x080fe200010f0eff */
[----:B--2---:R0:W-:Y:S01]  /*6d30*/  @P5 STG.E.U16 desc[UR6][R2.64], R21 ;  /* 0x0000001502005986 */ /* 0x0041e2000c101506 */
[----:B------:R-:W-:Y:S02]  /*6d40*/  LEA.HI.X.SX32 R11, R15, R154, 0x1, P1 ;  /* 0x0000009a0f0b7211 */ /* 0x000fe400008f0eff */
[----:B------:R-:W-:Y:S01]  /*6d50*/  ISETP.LT.AND P2, PT, R9, UR11, !P0 ;  /* 0x0000000b09007c0c */ /* 0x000fe2000c741270 */
[----:B----4-:R0:W-:Y:S01]  /*6d60*/  @P4 STG.E.U16 desc[UR6][R6.64], R23 ;  /* 0x0000001706004986 */ /* 0x0101e2000c101506 */
[----:B------:R-:W-:Y:S02]  /*6d70*/  ISETP.LT.AND P1, PT, R13, UR11, !P0 ;  /* 0x0000000b0d007c0c */ /* 0x000fe4000c721270 */
[----:B------:R-:W-:Y:S02]  /*6d80*/  ISETP.LT.AND P0, PT, R14, UR11, !P0 ;  /* 0x0000000b0e007c0c */ /* 0x000fe4000c701270 */
[----:B------:R-:W-:-:S02]  /*6d90*/  PRMT R17, R17, 0x7632, R17 ;  /* 0x0000763211117816 */ /* 0x000fc40000000011 */
[----:B------:R-:W-:Y:S02]  /*6da0*/  LEA.HI.X.SX32 R9, R12, R154, 0x1, P6 ;  /* 0x0000009a0c097211 */ /* 0x000fe400030f0eff */
[----:B------:R-:W-:Y:S01]  /*6db0*/  PRMT R19, R19, 0x7632, R19 ;  /* 0x0000763213137816 */ /* 0x000fe20000000013 */
[----:B------:R0:W-:Y:S01]  /*6dc0*/  @P3 STG.E.U16 desc[UR6][R4.64], R17 ;  /* 0x0000001104003986 */ /* 0x0001e2000c101506 */
[----:B------:R-:W-:Y:S02]  /*6dd0*/  PRMT R0, R21, 0x7632, R0 ;  /* 0x0000763215007816 */ /* 0x000fe40000000000 */
[C---:B------:R-:W-:Y:S01]  /*6de0*/  LEA R12, P6, R16.reuse, R18, 0x1 ;  /* 0x00000012100c7211 */ /* 0x040fe200078c08ff */
[----:B------:R0:W-:Y:S03]  /*6df0*/  @P2 STG.E.U16 desc[UR6][R8.64], R19 ;  /* 0x0000001308002986 */ /* 0x0001e6000c101506 */
[----:B------:R-:W-:Y:S01]  /*6e00*/  LEA.HI.X.SX32 R13, R16, R154, 0x1, P6 ;  /* 0x0000009a100d7211 */ /* 0x000fe200030f0eff */
[----:B------:R0:W-:Y:S01]  /*6e10*/  @P0 STG.E.U16 desc[UR6][R10.64], R0 ;  /* 0x000000000a000986 */ /* 0x0001e2000c101506 */
[----:B------:R-:W-:Y:S07]  /*6e20*/  @!P1 EXIT ;  /* 0x000000000000994d */ /* 0x000fee0003800000 */
[----:B0-----:R-:W-:-:S05]  /*6e30*/  PRMT R6, R23, 0x7632, R6 ;  /* 0x0000763217067816 */ /* 0x001fca0000000006 */
[----:B------:R-:W-:Y:S01]  /*6e40*/  STG.E.U16 desc[UR6][R12.64], R6 ;  /* 0x000000060c007986 */ /* 0x000fe2000c101506 */
[----:B------:R-:W-:Y:S05]  /*6e50*/  EXIT ;  /* 0x000000000000794d */ /* 0x000fea0003800000 */
.L_x_2:
[----:B------:R-:W-:-:S00]  /*6e60*/  BRA `(.L_x_2) ;  /* 0xfffffffc00fc7947 */ /* 0x000fc0000383ffff */
[----:B------:R-:W-:-:S00]  /*6e70*/  NOP ;  /* 0x0000000000007918 */ /* 0x000fc00000000000 */
        /* <DEDUP_REMOVED lines=8> */
.L_x_3:


//--------------------- .nv.shared.matmul_kernel  --------------------------
	.section	.nv.shared.matmul_kernel,"aw",@nobits
	.sectionflags	@""
	.align	16
	.zero		1024


//--------------------- .nv.shared.reserved.0     --------------------------
	.section	.nv.shared.reserved.0,"aw",@nobits
	.weak		__nv_reservedSMEM_offset_0_alias
	.size		__nv_reservedSMEM_offset_0_alias, 0, 64
	.other		__nv_reservedSMEM_offset_0_alias,@"STO_CUDA_RESERVED_SHARED STV_DEFAULT"
__nv_reservedSMEM_offset_0_alias:
	.zero		0
	.zero		64


//--------------------- .nv.constant0.matmul_kernel --------------------------
	.section	.nv.constant0.matmul_kernel,"a",@progbits
	.sectionflags	@""
	.align	4
.nv.constant0.matmul_kernel:
	.zero		976


//--------------------- SYMBOLS --------------------------

	.type		.nv.reservedSmem.offset0,@object
	.size		.nv.reservedSmem.offset0,0x4
	.type		.nv.reservedSmem.cap,@object
	.size		.nv.reservedSmem.cap,0x4
